// auto-generated by cutlass_sweep.gemm — config: {"arch": "sm_100", "cluster_m": 1, "cluster_n": 1, "dtype": "int8", "dtype_b": "int8", "layout": "nn", "stages": 0, "tile_k": 64, "tile_m": 128, "tile_n": 256}
#include "cutlass/cutlass.h"
#include "cutlass/gemm/collective/collective_builder.hpp"
#include "cutlass/gemm/device/gemm_universal_adapter.h"
#include "cutlass/gemm/kernel/gemm_universal.hpp"
#include "cutlass/epilogue/collective/collective_builder.hpp"

using ElemA = int8_t;
using ElemB = int8_t;
using ElemCD = int8_t;
using Acc  = int32_t;
using TileShape    = cute::Shape<cute::_128, cute::_256, cute::_64>;
using ClusterShape = cute::Shape<cute::_1, cute::_1, cute::_1>;

using CollectiveEpilogue = typename cutlass::epilogue::collective::CollectiveBuilder<
    cutlass::arch::Sm100, cutlass::arch::OpClassTensorOp,
    TileShape, ClusterShape,
    cutlass::epilogue::collective::EpilogueTileAuto,
    Acc, Acc,
    ElemCD, cutlass::layout::RowMajor, 128 / cutlass::sizeof_bits<ElemCD>::value,
    ElemCD, cutlass::layout::RowMajor, 128 / cutlass::sizeof_bits<ElemCD>::value,
    cutlass::epilogue::collective::EpilogueScheduleAuto
  >::CollectiveOp;

using CollectiveMainloop = typename cutlass::gemm::collective::CollectiveBuilder<
    cutlass::arch::Sm100, cutlass::arch::OpClassTensorOp,
    ElemA, cutlass::layout::RowMajor, 128 / cutlass::sizeof_bits<ElemA>::value,
    ElemB, cutlass::layout::RowMajor, 128 / cutlass::sizeof_bits<ElemB>::value,
    Acc,
    TileShape, ClusterShape,
    cutlass::gemm::collective::StageCountAutoCarveout<static_cast<int>(sizeof(typename CollectiveEpilogue::SharedStorage))>,
    cutlass::gemm::collective::KernelScheduleAuto
  >::CollectiveOp;

using GemmKernel = cutlass::gemm::kernel::GemmUniversal<
    cute::Shape<int,int,int,int>,
    CollectiveMainloop,
    CollectiveEpilogue
>;
using Gemm = cutlass::gemm::device::GemmUniversalAdapter<GemmKernel>;

// Force the device kernel symbol into the cubin without needing a host main.
auto* _anchor = &cutlass::device_kernel<GemmKernel>;


// ===== COMPILED SASS (sm_100a) =====

	.target	sm_100a

	.elftype	@"ET_EXEC"


//--------------------- .note.nv.tkinfo           --------------------------
	.section	.note.nv.tkinfo,"",@"SHT_NOTE"
	.sectionflags	@"SHF_NOTE_NV_TKINFO"
	.tkinfo
        /*0018*/ 	.word	0x00000002
        /*0030*/ 	.string	""
        /*0030*/ 	.string	"ptxas"
        /*0030*/ 	.string	"Cuda compilation tools, release 13.0, V13.0.88"
        /*0030*/ 	.string	"Build cuda_13.0.r13.0/compiler.36424714_0"
        /*0030*/ 	.string	"-arch sm_100a -m 64 "



//--------------------- .note.nv.cuinfo           --------------------------
	.section	.note.nv.cuinfo,"",@"SHT_NOTE"
	.sectionflags	@"SHF_NOTE_NV_CUINFO"
        /*0018*/ 	.short	0x0002
        /*001a*/ 	.short	0x0064
        /*001c*/ 	.short	0x0082
	.zero		2


//--------------------- .nv.info                  --------------------------
	.section	.nv.info,"",@"SHT_CUDA_INFO"
	.align	4


	//----- nvinfo : EIATTR_REGCOUNT
	.align		4
        /*0000*/ 	.byte	0x04, 0x2f
        /*0002*/ 	.short	(.L_20 - .L_19)
	.align		4
.L_19:
        /*0004*/ 	.word	index@(_ZN7cutlass13device_kernelINS_4gemm6kernel13GemmUniversalIN4cute5tupleIJiiiiEEENS1_10collective13CollectiveMmaINS1_35MainloopSm100TmaUmmaWarpSpecializedILi7ELi2ELi2ENS5_IJNS4_1CILi1EEESB_SB_EEEEENS5_IJNSA_ILi128EEENSA_ILi256EEENSA_ILi64EEEEEEaNS5_IJlSB_lEEEaNS5_IJSB_llEEENS4_8TiledMMAINS4_8MMA_AtomIJNS4_15SM100_MMA_S8_SSIaaiLi128ELi256ELNS4_4UMMA5MajorE0ELSO_1ELNSN_8SaturateE0EEEEEENS4_6LayoutISC_NS5_IJNSA_ILi0EEEST_ST_EEEEENS5_IJNS4_10UnderscoreESW_SW_EEEEENS4_13SM90_TMA_LOADENS4_14ComposedLayoutINS4_7SwizzleILi2ELi4ELi3EEENS4_18smem_ptr_flag_bitsILi8EEENSS_INS5_IJNSA_ILi8EEESG_EEENS5_IJSG_SB_EEEEEEEvNS4_8identityESZ_NS10_INS11_ILi3ELi4ELi3EEES14_NSS_INS5_IJSE_S15_EEENS5_IJSB_SE_EEEEEEEvS1A_EENS_8epilogue10collective18CollectiveEpilogueINS1H_23Sm100TmaWarpSpecializedILi4ELi2ELi64ELb0ELb0EEEJSH_NS5_IJNSS_ISE_SB_EENSS_ISG_SB_EEEEEaSI_aSI_NS1H_6fusion15FusionCallbacksIS1L_NS1P_17LinearCombinationIaiaiLNS_15FloatRoundStyleE2EEESH_S1O_JEEENS4_5SM1004TMEM4LOAD26SM100_TMEM_LOAD_32dp32b64xESZ_S19_NS4_39AutoVectorizingCopyWithAssumedAlignmentILi128EEENS4_14SM90_TMA_STOREES19_S20_S20_EEEvvEEEEvNT_6ParamsE)
        /*0008*/ 	.word	0x000000af


	//----- nvinfo : EIATTR_FRAME_SIZE
	.align		4
.L_20:
        /*000c*/ 	.byte	0x04, 0x11
        /*000e*/ 	.short	(.L_22 - .L_21)
	.align		4
.L_21:
        /*0010*/ 	.word	index@($__internal_2_$__cuda_sm10x_tcgen05_guardrail_trap_unallocated_columns_being_dealloced)
        /*0014*/ 	.word	0x00000000


	//----- nvinfo : EIATTR_FRAME_SIZE
	.align		4
.L_22:
        /*0018*/ 	.byte	0x04, 0x11
        /*001a*/ 	.short	(.L_24 - .L_23)
	.align		4
.L_23:
        /*001c*/ 	.word	index@($__internal_1_$__cuda_sm10x_tcgen05_guardrail_trap_phase_invalid_during_alloc)
        /*0020*/ 	.word	0x00000000


	//----- nvinfo : EIATTR_FRAME_SIZE
	.align		4
.L_24:
        /*0024*/ 	.byte	0x04, 0x11
        /*0026*/ 	.short	(.L_26 - .L_25)
	.align		4
.L_25:
        /*0028*/ 	.word	index@($__internal_0_$__cuda_sm10x_tcgen05_guardrail_trap_col_being_dealloced_not_returned_by_alloc)
        /*002c*/ 	.word	0x00000000


	//----- nvinfo : EIATTR_FRAME_SIZE
	.align		4
.L_26:
        /*0030*/ 	.byte	0x04, 0x11
        /*0032*/ 	.short	(.L_28 - .L_27)
	.align		4
.L_27:
        /*0034*/ 	.word	index@(_ZN7cutlass13device_kernelINS_4gemm6kernel13GemmUniversalIN4cute5tupleIJiiiiEEENS1_10collective13CollectiveMmaINS1_35MainloopSm100TmaUmmaWarpSpecializedILi7ELi2ELi2ENS5_IJNS4_1CILi1EEESB_SB_EEEEENS5_IJNSA_ILi128EEENSA_ILi256EEENSA_ILi64EEEEEEaNS5_IJlSB_lEEEaNS5_IJSB_llEEENS4_8TiledMMAINS4_8MMA_AtomIJNS4_15SM100_MMA_S8_SSIaaiLi128ELi256ELNS4_4UMMA5MajorE0ELSO_1ELNSN_8SaturateE0EEEEEENS4_6LayoutISC_NS5_IJNSA_ILi0EEEST_ST_EEEEENS5_IJNS4_10UnderscoreESW_SW_EEEEENS4_13SM90_TMA_LOADENS4_14ComposedLayoutINS4_7SwizzleILi2ELi4ELi3EEENS4_18smem_ptr_flag_bitsILi8EEENSS_INS5_IJNSA_ILi8EEESG_EEENS5_IJSG_SB_EEEEEEEvNS4_8identityESZ_NS10_INS11_ILi3ELi4ELi3EEES14_NSS_INS5_IJSE_S15_EEENS5_IJSB_SE_EEEEEEEvS1A_EENS_8epilogue10collective18CollectiveEpilogueINS1H_23Sm100TmaWarpSpecializedILi4ELi2ELi64ELb0ELb0EEEJSH_NS5_IJNSS_ISE_SB_EENSS_ISG_SB_EEEEEaSI_aSI_NS1H_6fusion15FusionCallbacksIS1L_NS1P_17LinearCombinationIaiaiLNS_15FloatRoundStyleE2EEESH_S1O_JEEENS4_5SM1004TMEM4LOAD26SM100_TMEM_LOAD_32dp32b64xESZ_S19_NS4_39AutoVectorizingCopyWithAssumedAlignmentILi128EEENS4_14SM90_TMA_STOREES19_S20_S20_EEEvvEEEEvNT_6ParamsE)
        /*0038*/ 	.word	0x00000000


	//----- nvinfo : EIATTR_MIN_STACK_SIZE
	.align		4
.L_28:
        /*003c*/ 	.byte	0x04, 0x12
        /*003e*/ 	.short	(.L_30 - .L_29)
	.align		4
.L_29:
        /*0040*/ 	.word	index@(_ZN7cutlass13device_kernelINS_4gemm6kernel13GemmUniversalIN4cute5tupleIJiiiiEEENS1_10collective13CollectiveMmaINS1_35MainloopSm100TmaUmmaWarpSpecializedILi7ELi2ELi2ENS5_IJNS4_1CILi1EEESB_SB_EEEEENS5_IJNSA_ILi128EEENSA_ILi256EEENSA_ILi64EEEEEEaNS5_IJlSB_lEEEaNS5_IJSB_llEEENS4_8TiledMMAINS4_8MMA_AtomIJNS4_15SM100_MMA_S8_SSIaaiLi128ELi256ELNS4_4UMMA5MajorE0ELSO_1ELNSN_8SaturateE0EEEEEENS4_6LayoutISC_NS5_IJNSA_ILi0EEEST_ST_EEEEENS5_IJNS4_10UnderscoreESW_SW_EEEEENS4_13SM90_TMA_LOADENS4_14ComposedLayoutINS4_7SwizzleILi2ELi4ELi3EEENS4_18smem_ptr_flag_bitsILi8EEENSS_INS5_IJNSA_ILi8EEESG_EEENS5_IJSG_SB_EEEEEEEvNS4_8identityESZ_NS10_INS11_ILi3ELi4ELi3EEES14_NSS_INS5_IJSE_S15_EEENS5_IJSB_SE_EEEEEEEvS1A_EENS_8epilogue10collective18CollectiveEpilogueINS1H_23Sm100TmaWarpSpecializedILi4ELi2ELi64ELb0ELb0EEEJSH_NS5_IJNSS_ISE_SB_EENSS_ISG_SB_EEEEEaSI_aSI_NS1H_6fusion15FusionCallbacksIS1L_NS1P_17LinearCombinationIaiaiLNS_15FloatRoundStyleE2EEESH_S1O_JEEENS4_5SM1004TMEM4LOAD26SM100_TMEM_LOAD_32dp32b64xESZ_S19_NS4_39AutoVectorizingCopyWithAssumedAlignmentILi128EEENS4_14SM90_TMA_STOREES19_S20_S20_EEEvvEEEEvNT_6ParamsE)
        /*0044*/ 	.word	0x00000000
.L_30:


//--------------------- .nv.compat                --------------------------
	.section	.nv.compat,"",@"SHT_CUDA_COMPAT_INFO"
	.align	4
        /*0000*/ 	.byte	0x02, 0x09, 0x01, 0x00, 0x02, 0x02, 0x03, 0x00, 0x02, 0x05, 0x06, 0x00, 0x03, 0x07, 0x01, 0x01
        /*0010*/ 	.byte	0x02, 0x03, 0x01, 0x00, 0x02, 0x06, 0x01, 0x00, 0x04, 0x0b, 0x08, 0x00, 0x01, 0x00, 0x00, 0x00
        /*0020*/ 	.byte	0x00, 0x00, 0x00, 0x00


//--------------------- .nv.info._ZN7cutlass13device_kernelINS_4gemm6kernel13GemmUniversalIN4cute5tupleIJiiiiEEENS1_10collective13CollectiveMmaINS1_35MainloopSm100TmaUmmaWarpSpecializedILi7ELi2ELi2ENS5_IJNS4_1CILi1EEESB_SB_EEEEENS5_IJNSA_ILi128EEENSA_ILi256EEENSA_ILi64EEEEEEaNS5_IJlSB_lEEEaNS5_IJSB_llEEENS4_8TiledMMAINS4_8MMA_AtomIJNS4_15SM100_MMA_S8_SSIaaiLi128ELi256ELNS4_4UMMA5MajorE0ELSO_1ELNSN_8SaturateE0EEEEEENS4_6LayoutISC_NS5_IJNSA_ILi0EEEST_ST_EEEEENS5_IJNS4_10UnderscoreESW_SW_EEEEENS4_13SM90_TMA_LOADENS4_14ComposedLayoutINS4_7SwizzleILi2ELi4ELi3EEENS4_18smem_ptr_flag_bitsILi8EEENSS_INS5_IJNSA_ILi8EEESG_EEENS5_IJSG_SB_EEEEEEEvNS4_8identityESZ_NS10_INS11_ILi3ELi4ELi3EEES14_NSS_INS5_IJSE_S15_EEENS5_IJSB_SE_EEEEEEEvS1A_EENS_8epilogue10collective18CollectiveEpilogueINS1H_23Sm100TmaWarpSpecializedILi4ELi2ELi64ELb0ELb0EEEJSH_NS5_IJNSS_ISE_SB_EENSS_ISG_SB_EEEEEaSI_aSI_NS1H_6fusion15FusionCallbacksIS1L_NS1P_17LinearCombinationIaiaiLNS_15FloatRoundStyleE2EEESH_S1O_JEEENS4_5SM1004TMEM4LOAD26SM100_TMEM_LOAD_32dp32b64xESZ_S19_NS4_39AutoVectorizingCopyWithAssumedAlignmentILi128EEENS4_14SM90_TMA_STOREES19_S20_S20_EEEvvEEEEvNT_6ParamsE --------------------------
	.section	.nv.info._ZN7cutlass13device_kernelINS_4gemm6kernel13GemmUniversalIN4cute5tupleIJiiiiEEENS1_10collective13CollectiveMmaINS1_35MainloopSm100TmaUmmaWarpSpecializedILi7ELi2ELi2ENS5_IJNS4_1CILi1EEESB_SB_EEEEENS5_IJNSA_ILi128EEENSA_ILi256EEENSA_ILi64EEEEEEaNS5_IJlSB_lEEEaNS5_IJSB_llEEENS4_8TiledMMAINS4_8MMA_AtomIJNS4_15SM100_MMA_S8_SSIaaiLi128ELi256ELNS4_4UMMA5MajorE0ELSO_1ELNSN_8SaturateE0EEEEEENS4_6LayoutISC_NS5_IJNSA_ILi0EEEST_ST_EEEEENS5_IJNS4_10UnderscoreESW_SW_EEEEENS4_13SM90_TMA_LOADENS4_14ComposedLayoutINS4_7SwizzleILi2ELi4ELi3EEENS4_18smem_ptr_flag_bitsILi8EEENSS_INS5_IJNSA_ILi8EEESG_EEENS5_IJSG_SB_EEEEEEEvNS4_8identityESZ_NS10_INS11_ILi3ELi4ELi3EEES14_NSS_INS5_IJSE_S15_EEENS5_IJSB_SE_EEEEEEEvS1A_EENS_8epilogue10collective18CollectiveEpilogueINS1H_23Sm100TmaWarpSpecializedILi4ELi2ELi64ELb0ELb0EEEJSH_NS5_IJNSS_ISE_SB_EENSS_ISG_SB_EEEEEaSI_aSI_NS1H_6fusion15FusionCallbacksIS1L_NS1P_17LinearCombinationIaiaiLNS_15FloatRoundStyleE2EEESH_S1O_JEEENS4_5SM1004TMEM4LOAD26SM100_TMEM_LOAD_32dp32b64xESZ_S19_NS4_39AutoVectorizingCopyWithAssumedAlignmentILi128EEENS4_14SM90_TMA_STOREES19_S20_S20_EEEvvEEEEvNT_6ParamsE,"",@"SHT_CUDA_INFO"
	.sectionflags	@""
	.align	4


	//----- nvinfo : EIATTR_CUDA_API_VERSION
	.align		4
        /*0000*/ 	.byte	0x04, 0x37
        /*0002*/ 	.short	(.L_32 - .L_31)
.L_31:
        /*0004*/ 	.word	0x00000082


	//----- nvinfo : EIATTR_KPARAM_INFO
	.align		4
.L_32:
        /*0008*/ 	.byte	0x04, 0x17
        /*000a*/ 	.short	(.L_34 - .L_33)
.L_33:
        /*000c*/ 	.word	0x00000000
        /*0010*/ 	.short	0x0000
        /*0012*/ 	.short	0x0000
        /*0014*/ 	.byte	0x00, 0xf0, 0x01, 0x20


	//----- nvinfo : EIATTR_AT_ENTRY_FRAGMENTS
	.align		4
.L_34:
        /*0018*/ 	.byte	0x04, 0x4f
        /*001a*/ 	.short	(.L_36 - .L_35)


	//   ....[0]....
.L_35:
        /*001c*/ 	.word	0x00000006


	//----- nvinfo : EIATTR_RESERVED_SMEM_USED
	.align		4
.L_36:
        /*0020*/ 	.byte	0x01, 0x41
	.zero		2


	//----- nvinfo : EIATTR_SPARSE_MMA_MASK
	.align		4
        /*0024*/ 	.byte	0x03, 0x50
        /*0026*/ 	.short	0x0000


	//----- nvinfo : EIATTR_TCGEN05_1CTA_USED
	.align		4
        /*0028*/ 	.byte	0x01, 0x51
	.zero		2


	//----- nvinfo : EIATTR_MAXREG_COUNT
	.align		4
        /*002c*/ 	.byte	0x03, 0x1b
        /*002e*/ 	.short	0x00ff


	//----- nvinfo : EIATTR_NUM_BARRIERS
	.align		4
        /*0030*/ 	.byte	0x02, 0x4c
        /*0032*/ 	.byte	0x07
	.zero		1


	//----- nvinfo : EIATTR_EXTERNS
	.align		4
        /*0034*/ 	.byte	0x04, 0x0f
        /*0036*/ 	.short	(.L_38 - .L_37)


	//   ....[0]....
	.align		4
.L_37:
        /*0038*/ 	.word	index@(__assertfail)


	//----- nvinfo : EIATTR_MERCURY_ISA_VERSION
	.align		4
.L_38:
        /*003c*/ 	.byte	0x03, 0x5f
        /*003e*/ 	.short	0x0101


	//----- nvinfo : EIATTR_INT_WARP_WIDE_INSTR_OFFSETS
	.align		4
        /*0040*/ 	.byte	0x04, 0x31
        /*0042*/ 	.short	(.L_40 - .L_39)


	//   ....[0]....
.L_39:
        /*0044*/ 	.word	0x00001ed0


	//   ....[1]....
        /*0048*/ 	.word	0x000038d0


	//   ....[2]....
        /*004c*/ 	.word	0x000038f0


	//   ....[3]....
        /*0050*/ 	.word	0x00003920


	//   ....[4]....
        /*0054*/ 	.word	0x00004260


	//   ....[5]....
        /*0058*/ 	.word	0x000042d0


	//   ....[6]....
        /*005c*/ 	.word	0x000043b0


	//   ....[7]....
        /*0060*/ 	.word	0x00004430


	//   ....[8]....
        /*0064*/ 	.word	0x00004540


	//   ....[9]....
        /*0068*/ 	.word	0x000045d0


	//   ....[10]....
        /*006c*/ 	.word	0x000047b0


	//   ....[11]....
        /*0070*/ 	.word	0x00004910


	//----- nvinfo : EIATTR_COOP_GROUP_MASK_REGIDS
	.align		4
.L_40:
        /*0074*/ 	.byte	0x04, 0x29
        /*0076*/ 	.short	(.L_42 - .L_41)


	//   ....[0]....
.L_41:
        /*0078*/ 	.word	0xffffffff


	//   ....[1]....
        /*007c*/ 	.word	0xffffffff


	//   ....[2]....
        /*0080*/ 	.word	0xffffffff


	//   ....[3]....
        /*0084*/ 	.word	0xffffffff


	//   ....[4]....
        /*0088*/ 	.word	0xffffffff


	//   ....[5]....
        /*008c*/ 	.word	0xffffffff


	//   ....[6]....
        /*0090*/ 	.word	0xffffffff


	//   ....[7]....
        /*0094*/ 	.word	0xffffffff


	//   ....[8]....
        /*0098*/ 	.word	0xffffffff


	//   ....[9]....
        /*009c*/ 	.word	0xffffffff


	//   ....[10]....
        /*00a0*/ 	.word	0xffffffff


	//   ....[11]....
        /*00a4*/ 	.word	0xffffffff


	//   ....[12]....
        /*00a8*/ 	.word	0xffffffff


	//----- nvinfo : EIATTR_COOP_GROUP_INSTR_OFFSETS
	.align		4
.L_42:
        /*00ac*/ 	.byte	0x04, 0x28
        /*00ae*/ 	.short	(.L_44 - .L_43)


	//   ....[0]....
.L_43:
        /*00b0*/ 	.word	0x00000090


	//   ....[1]....
        /*00b4*/ 	.word	0x000004d0


	//   ....[2]....
        /*00b8*/ 	.word	0x000006a0


	//   ....[3]....
        /*00bc*/ 	.word	0x00000840


	//   ....[4]....
        /*00c0*/ 	.word	0x00000940


	//   ....[5]....
        /*00c4*/ 	.word	0x00000ab0


	//   ....[6]....
        /*00c8*/ 	.word	0x00000c10


	//   ....[7]....
        /*00cc*/ 	.word	0x00001db0


	//   ....[8]....
        /*00d0*/ 	.word	0x00002d40


	//   ....[9]....
        /*00d4*/ 	.word	0x00002f50


	//   ....[10]....
        /*00d8*/ 	.word	0x00002f80


	//   ....[11]....
        /*00dc*/ 	.word	0x000037b0


	//   ....[12]....
        /*00e0*/ 	.word	0x000039e0


	//----- nvinfo : EIATTR_VRC_CTA_INIT_COUNT
	.align		4
.L_44:
        /*00e4*/ 	.byte	0x02, 0x4a
        /*00e6*/ 	.byte	0x80
	.zero		1


	//----- nvinfo : EIATTR_SYSCALL_OFFSETS
	.align		4
        /*00e8*/ 	.byte	0x04, 0x46
        /*00ea*/ 	.short	(.L_46 - .L_45)


	//   ....[0]....
.L_45:
        /*00ec*/ 	.word	0x00005390


	//   ....[1]....
        /*00f0*/ 	.word	0x000054d0


	//   ....[2]....
        /*00f4*/ 	.word	0x00005d30


	//   ....[3]....
        /*00f8*/ 	.word	0x00007330


	//   ....[4]....
        /*00fc*/ 	.word	0x000088d0


	//   ....[5]....
        /*0100*/ 	.word	0x00009ea0


	//----- nvinfo : EIATTR_MBARRIER_INSTR_OFFSETS
	.align		4
.L_46:
        /*0104*/ 	.byte	0x04, 0x39
        /*0106*/ 	.short	(.L_48 - .L_47)


	//   ....[0]....
.L_47:
        /*0108*/ 	.word	0x000005b0
        /*010c*/ 	.word	0x000000ff
        /*0110*/ 	.word	0x00000000
        /*0114*/ 	.short	0x0100
        /*0116*/ 	.byte	0x05
	.zero		1


	//   ....[1]....
        /*0118*/ 	.word	0x000005c0
        /*011c*/ 	.word	0x000000ff
        /*0120*/ 	.word	0x00000038
        /*0124*/ 	.short	0x0100
        /*0126*/ 	.byte	0x05
	.zero		1


	//   ....[2]....
        /*0128*/ 	.word	0x000005d0
        /*012c*/ 	.word	0x000000ff
        /*0130*/ 	.word	0x00000008
        /*0134*/ 	.short	0x0100
        /*0136*/ 	.byte	0x05
	.zero		1


	//   ....[3]....
        /*0138*/ 	.word	0x000005e0
        /*013c*/ 	.word	0x000000ff
        /*0140*/ 	.word	0x00000040
        /*0144*/ 	.short	0x0100
        /*0146*/ 	.byte	0x05
	.zero		1


	//   ....[4]....
        /*0148*/ 	.word	0x000005f0
        /*014c*/ 	.word	0x000000ff
        /*0150*/ 	.word	0x00000010
        /*0154*/ 	.short	0x0100
        /*0156*/ 	.byte	0x05
	.zero		1


	//   ....[5]....
        /*0158*/ 	.word	0x00000600
        /*015c*/ 	.word	0x000000ff
        /*0160*/ 	.word	0x00000048
        /*0164*/ 	.short	0x0100
        /*0166*/ 	.byte	0x05
	.zero		1


	//   ....[6]....
        /*0168*/ 	.word	0x00000610
        /*016c*/ 	.word	0x000000ff
        /*0170*/ 	.word	0x00000018
        /*0174*/ 	.short	0x0100
        /*0176*/ 	.byte	0x05
	.zero		1


	//   ....[7]....
        /*0178*/ 	.word	0x00000620
        /*017c*/ 	.word	0x000000ff
        /*0180*/ 	.word	0x00000050
        /*0184*/ 	.short	0x0100
        /*0186*/ 	.byte	0x05
	.zero		1


	//   ....[8]....
        /*0188*/ 	.word	0x00000630
        /*018c*/ 	.word	0x000000ff
        /*0190*/ 	.word	0x00000020
        /*0194*/ 	.short	0x0100
        /*0196*/ 	.byte	0x05
	.zero		1


	//   ....[9]....
        /*0198*/ 	.word	0x00000640
        /*019c*/ 	.word	0x000000ff
        /*01a0*/ 	.word	0x00000058
        /*01a4*/ 	.short	0x0100
        /*01a6*/ 	.byte	0x05
	.zero		1


	//   ....[10]....
        /*01a8*/ 	.word	0x00000650
        /*01ac*/ 	.word	0x000000ff
        /*01b0*/ 	.word	0x00000028
        /*01b4*/ 	.short	0x0100
        /*01b6*/ 	.byte	0x05
	.zero		1


	//   ....[11]....
        /*01b8*/ 	.word	0x00000660
        /*01bc*/ 	.word	0x000000ff
        /*01c0*/ 	.word	0x00000060
        /*01c4*/ 	.short	0x0100
        /*01c6*/ 	.byte	0x05
	.zero		1


	//   ....[12]....
        /*01c8*/ 	.word	0x00000670
        /*01cc*/ 	.word	0x000000ff
        /*01d0*/ 	.word	0x00000030
        /*01d4*/ 	.short	0x0100
        /*01d6*/ 	.byte	0x05
	.zero		1


	//   ....[13]....
        /*01d8*/ 	.word	0x00000680
        /*01dc*/ 	.word	0x000000ff
        /*01e0*/ 	.word	0x00000068
        /*01e4*/ 	.short	0x0100
        /*01e6*/ 	.byte	0x05
	.zero		1


	//   ....[14]....
        /*01e8*/ 	.word	0x000007b0
        /*01ec*/ 	.word	0x000000ff
        /*01f0*/ 	.word	0x00000070
        /*01f4*/ 	.short	0x0100
        /*01f6*/ 	.byte	0x07
	.zero		1


	//   ....[15]....
        /*01f8*/ 	.word	0x000007c0
        /*01fc*/ 	.word	0x000000ff
        /*0200*/ 	.word	0x00000090
        /*0204*/ 	.short	0x0100
        /*0206*/ 	.byte	0x07
	.zero		1


	//   ....[16]....
        /*0208*/ 	.word	0x000007d0
        /*020c*/ 	.word	0x000000ff
        /*0210*/ 	.word	0x00000078
        /*0214*/ 	.short	0x0100
        /*0216*/ 	.byte	0x07
	.zero		1


	//   ....[17]....
        /*0218*/ 	.word	0x000007e0
        /*021c*/ 	.word	0x000000ff
        /*0220*/ 	.word	0x00000098
        /*0224*/ 	.short	0x0100
        /*0226*/ 	.byte	0x07
	.zero		1


	//   ....[18]....
        /*0228*/ 	.word	0x000007f0
        /*022c*/ 	.word	0x000000ff
        /*0230*/ 	.word	0x00000080
        /*0234*/ 	.short	0x0100
        /*0236*/ 	.byte	0x07
	.zero		1


	//   ....[19]....
        /*0238*/ 	.word	0x00000800
        /*023c*/ 	.word	0x000000ff
        /*0240*/ 	.word	0x000000a0
        /*0244*/ 	.short	0x0100
        /*0246*/ 	.byte	0x07
	.zero		1


	//   ....[20]....
        /*0248*/ 	.word	0x00000810
        /*024c*/ 	.word	0x000000ff
        /*0250*/ 	.word	0x00000088
        /*0254*/ 	.short	0x0100
        /*0256*/ 	.byte	0x07
	.zero		1


	//   ....[21]....
        /*0258*/ 	.word	0x00000820
        /*025c*/ 	.word	0x000000ff
        /*0260*/ 	.word	0x000000a8
        /*0264*/ 	.short	0x0100
        /*0266*/ 	.byte	0x07
	.zero		1


	//   ....[22]....
        /*0268*/ 	.word	0x00000910
        /*026c*/ 	.word	0x000000ff
        /*0270*/ 	.word	0x000000b0
        /*0274*/ 	.short	0x0100
        /*0276*/ 	.byte	0x05
	.zero		1


	//   ....[23]....
        /*0278*/ 	.word	0x00000920
        /*027c*/ 	.word	0x000000ff
        /*0280*/ 	.word	0x000000b8
        /*0284*/ 	.short	0x0100
        /*0286*/ 	.byte	0x05
	.zero		1


	//   ....[24]....
        /*0288*/ 	.word	0x00000a60
        /*028c*/ 	.word	0x000000ff
        /*0290*/ 	.word	0x000000c0
        /*0294*/ 	.short	0x0100
        /*0296*/ 	.byte	0x05
	.zero		1


	//   ....[25]....
        /*0298*/ 	.word	0x00000a70
        /*029c*/ 	.word	0x000000ff
        /*02a0*/ 	.word	0x000000d0
        /*02a4*/ 	.short	0x0100
        /*02a6*/ 	.byte	0x05
	.zero		1


	//   ....[26]....
        /*02a8*/ 	.word	0x00000a80
        /*02ac*/ 	.word	0x000000ff
        /*02b0*/ 	.word	0x000000c8
        /*02b4*/ 	.short	0x0100
        /*02b6*/ 	.byte	0x05
	.zero		1


	//   ....[27]....
        /*02b8*/ 	.word	0x00000a90
        /*02bc*/ 	.word	0x000000ff
        /*02c0*/ 	.word	0x000000d8
        /*02c4*/ 	.short	0x0100
        /*02c6*/ 	.byte	0x05
	.zero		1


	//   ....[28]....
        /*02c8*/ 	.word	0x00000bc0
        /*02cc*/ 	.word	0x000000ff
        /*02d0*/ 	.word	0x000000e0
        /*02d4*/ 	.short	0x0100
        /*02d6*/ 	.byte	0x07
	.zero		1


	//   ....[29]....
        /*02d8*/ 	.word	0x00000bd0
        /*02dc*/ 	.word	0x000000ff
        /*02e0*/ 	.word	0x000000f0
        /*02e4*/ 	.short	0x0100
        /*02e6*/ 	.byte	0x07
	.zero		1


	//   ....[30]....
        /*02e8*/ 	.word	0x00000be0
        /*02ec*/ 	.word	0x000000ff
        /*02f0*/ 	.word	0x000000e8
        /*02f4*/ 	.short	0x0100
        /*02f6*/ 	.byte	0x07
	.zero		1


	//   ....[31]....
        /*02f8*/ 	.word	0x00000bf0
        /*02fc*/ 	.word	0x000000ff
        /*0300*/ 	.word	0x000000f8
        /*0304*/ 	.short	0x0100
        /*0306*/ 	.byte	0x07
	.zero		1


	//   ....[32]....
        /*0308*/ 	.word	0x00000ce0
        /*030c*/ 	.word	0x000000ff
        /*0310*/ 	.word	0x00000100
        /*0314*/ 	.short	0x0100
        /*0316*/ 	.byte	0x05
	.zero		1


	//   ....[33]....
        /*0318*/ 	.word	0x00000cf0
        /*031c*/ 	.word	0x000000ff
        /*0320*/ 	.word	0x00000110
        /*0324*/ 	.short	0x0100
        /*0326*/ 	.byte	0x05
	.zero		1


	//   ....[34]....
        /*0328*/ 	.word	0x00000d00
        /*032c*/ 	.word	0x000000ff
        /*0330*/ 	.word	0x00000108
        /*0334*/ 	.short	0x0100
        /*0336*/ 	.byte	0x05
	.zero		1


	//   ....[35]....
        /*0338*/ 	.word	0x00000d10
        /*033c*/ 	.word	0x000000ff
        /*0340*/ 	.word	0x00000118
        /*0344*/ 	.short	0x0100
        /*0346*/ 	.byte	0x05
	.zero		1


	//   ....[36]....
        /*0348*/ 	.word	0x000015f0
        /*034c*/ 	.word	0x00000003
        /*0350*/ 	.word	0x00000110
        /*0354*/ 	.short	0x010a
        /*0356*/ 	.byte	0xff
	.zero		1


	//   ....[37]....
        /*0358*/ 	.word	0x00001620
        /*035c*/ 	.word	0x00000003
        /*0360*/ 	.word	0x00000100
        /*0364*/ 	.short	0x0101
        /*0366*/ 	.byte	0xff
	.zero		1


	//   ....[38]....
        /*0368*/ 	.word	0x000016f0
        /*036c*/ 	.word	0x000000ff
        /*0370*/ 	.word	0x00000038
        /*0374*/ 	.short	0x010a
        /*0376*/ 	.byte	0x08
	.zero		1


	//   ....[39]....
        /*0378*/ 	.word	0x000017a0
        /*037c*/ 	.word	0x000000ff
        /*0380*/ 	.word	0x00000038
        /*0384*/ 	.short	0x010a
        /*0386*/ 	.byte	0x21
	.zero		1


	//   ....[40]....
        /*0388*/ 	.word	0x000018f0
        /*038c*/ 	.word	0x000000ff
        /*0390*/ 	.word	0x00000038
        /*0394*/ 	.short	0x010a
        /*0396*/ 	.byte	0x08
	.zero		1


	//   ....[41]....
        /*0398*/ 	.word	0x00001a50
        /*039c*/ 	.word	0x000000ff
        /*03a0*/ 	.word	0x000000b8
        /*03a4*/ 	.short	0x0101
        /*03a6*/ 	.byte	0x04
	.zero		1


	//   ....[42]....
        /*03a8*/ 	.word	0x00001a70
        /*03ac*/ 	.word	0x000000ff
        /*03b0*/ 	.word	0x00000038
        /*03b4*/ 	.short	0x010a
        /*03b6*/ 	.byte	0x08
	.zero		1


	//   ....[43]....
        /*03b8*/ 	.word	0x00001b00
        /*03bc*/ 	.word	0x000000ff
        /*03c0*/ 	.word	0x00000038
        /*03c4*/ 	.short	0x010a
        /*03c6*/ 	.byte	0x19
	.zero		1


	//   ....[44]....
        /*03c8*/ 	.word	0x00001c50
        /*03cc*/ 	.word	0x000000ff
        /*03d0*/ 	.word	0x00000038
        /*03d4*/ 	.short	0x010a
        /*03d6*/ 	.byte	0x08
	.zero		1


	//   ....[45]....
        /*03d8*/ 	.word	0x00001de0
        /*03dc*/ 	.word	0x00000002
        /*03e0*/ 	.word	0x000000c0
        /*03e4*/ 	.short	0x010a
        /*03e6*/ 	.byte	0xff
	.zero		1


	//   ....[46]....
        /*03e8*/ 	.word	0x00001ea0
        /*03ec*/ 	.word	0x00000002
        /*03f0*/ 	.word	0x00000000
        /*03f4*/ 	.short	0x0101
        /*03f6*/ 	.byte	0xff
	.zero		1


	//   ....[47]....
        /*03f8*/ 	.word	0x00002400
        /*03fc*/ 	.word	0x000000ff
        /*0400*/ 	.word	0x00000000
        /*0404*/ 	.short	0x010a
        /*0406*/ 	.byte	0x05
	.zero		1


	//   ....[48]....
        /*0408*/ 	.word	0x00002490
        /*040c*/ 	.word	0x000000ff
        /*0410*/ 	.word	0x00000000
        /*0414*/ 	.short	0x010a
        /*0416*/ 	.byte	0x05
	.zero		1


	//   ....[49]....
        /*0418*/ 	.word	0x00002520
        /*041c*/ 	.word	0x000000ff
        /*0420*/ 	.word	0x00000000
        /*0424*/ 	.short	0x010a
        /*0426*/ 	.byte	0x05
	.zero		1


	//   ....[50]....
        /*0428*/ 	.word	0x000025b0
        /*042c*/ 	.word	0x000000ff
        /*0430*/ 	.word	0x00000000
        /*0434*/ 	.short	0x010a
        /*0436*/ 	.byte	0x05
	.zero		1


	//   ....[51]....
        /*0438*/ 	.word	0x00002640
        /*043c*/ 	.word	0x000000ff
        /*0440*/ 	.word	0x00000000
        /*0444*/ 	.short	0x010a
        /*0446*/ 	.byte	0x05
	.zero		1


	//   ....[52]....
        /*0448*/ 	.word	0x000026d0
        /*044c*/ 	.word	0x000000ff
        /*0450*/ 	.word	0x00000000
        /*0454*/ 	.short	0x010a
        /*0456*/ 	.byte	0x05
	.zero		1


	//   ....[53]....
        /*0458*/ 	.word	0x00002770
        /*045c*/ 	.word	0x00000000
        /*0460*/ 	.word	0x00000000
        /*0464*/ 	.short	0x010a
        /*0466*/ 	.byte	0xff
	.zero		1


	//   ....[54]....
        /*0468*/ 	.word	0x00002890
        /*046c*/ 	.word	0x00000000
        /*0470*/ 	.word	0x00000100
        /*0474*/ 	.short	0x010a
        /*0476*/ 	.byte	0xff
	.zero		1


	//   ....[55]....
        /*0478*/ 	.word	0x000028f0
        /*047c*/ 	.word	0x00000004
        /*0480*/ 	.word	0x00000000
        /*0484*/ 	.short	0x0101
        /*0486*/ 	.byte	0xff
	.zero		1


	//   ....[56]....
        /*0488*/ 	.word	0x00002910
        /*048c*/ 	.word	0x000000ff
        /*0490*/ 	.word	0x000000d0
        /*0494*/ 	.short	0x010a
        /*0496*/ 	.byte	0x05
	.zero		1


	//   ....[57]....
        /*0498*/ 	.word	0x00002a30
        /*049c*/ 	.word	0x00000000
        /*04a0*/ 	.word	0x000000c0
        /*04a4*/ 	.short	0x010a
        /*04a6*/ 	.byte	0xff
	.zero		1


	//   ....[58]....
        /*04a8*/ 	.word	0x00002b40
        /*04ac*/ 	.word	0x00000000
        /*04b0*/ 	.word	0x00000000
        /*04b4*/ 	.short	0x0101
        /*04b6*/ 	.byte	0xff
	.zero		1


	//   ....[59]....
        /*04b8*/ 	.word	0x00002bd0
        /*04bc*/ 	.word	0x000000ff
        /*04c0*/ 	.word	0x000000d0
        /*04c4*/ 	.short	0x0106
        /*04c6*/ 	.byte	0x05
	.zero		1


	//   ....[60]....
        /*04c8*/ 	.word	0x00002bf0
        /*04cc*/ 	.word	0x000000ff
        /*04d0*/ 	.word	0x000000d0
        /*04d4*/ 	.short	0x010a
        /*04d6*/ 	.byte	0x05
	.zero		1


	//   ....[61]....
        /*04d8*/ 	.word	0x00002c80
        /*04dc*/ 	.word	0x000000ff
        /*04e0*/ 	.word	0x000000d0
        /*04e4*/ 	.short	0x0106
        /*04e6*/ 	.byte	0x04
	.zero		1


	//   ....[62]....
        /*04e8*/ 	.word	0x00002cc0
        /*04ec*/ 	.word	0x00000000
        /*04f0*/ 	.word	0x000000d0
        /*04f4*/ 	.short	0x010a
        /*04f6*/ 	.byte	0xff
	.zero		1


	//   ....[63]....
        /*04f8*/ 	.word	0x000031c0
        /*04fc*/ 	.word	0x00000000
        /*0500*/ 	.word	0x000000c0
        /*0504*/ 	.short	0x010a
        /*0506*/ 	.byte	0xff
	.zero		1


	//   ....[64]....
        /*0508*/ 	.word	0x000032d0
        /*050c*/ 	.word	0x00000003
        /*0510*/ 	.word	0x00000000
        /*0514*/ 	.short	0x0101
        /*0516*/ 	.byte	0xff
	.zero		1


	//   ....[65]....
        /*0518*/ 	.word	0x000032e0
        /*051c*/ 	.word	0x000000ff
        /*0520*/ 	.word	0x00000000
        /*0524*/ 	.short	0x010a
        /*0526*/ 	.byte	0x04
	.zero		1


	//   ....[66]....
        /*0528*/ 	.word	0x00003300
        /*052c*/ 	.word	0x000000ff
        /*0530*/ 	.word	0x000000f0
        /*0534*/ 	.short	0x010a
        /*0536*/ 	.byte	0x08
	.zero		1


	//   ....[67]....
        /*0538*/ 	.word	0x000033d0
        /*053c*/ 	.word	0x000000ff
        /*0540*/ 	.word	0x00000000
        /*0544*/ 	.short	0x010a
        /*0546*/ 	.byte	0x07
	.zero		1


	//   ....[68]....
        /*0548*/ 	.word	0x00003510
        /*054c*/ 	.word	0x000000ff
        /*0550*/ 	.word	0x00000000
        /*0554*/ 	.short	0x010a
        /*0556*/ 	.byte	0x04
	.zero		1


	//   ....[69]....
        /*0558*/ 	.word	0x00003700
        /*055c*/ 	.word	0x000000ff
        /*0560*/ 	.word	0x00000000
        /*0564*/ 	.short	0x010a
        /*0566*/ 	.byte	0x05
	.zero		1


	//   ....[70]....
        /*0568*/ 	.word	0x00003790
        /*056c*/ 	.word	0x000000ff
        /*0570*/ 	.word	0x00000000
        /*0574*/ 	.short	0x010a
        /*0576*/ 	.byte	0x07
	.zero		1


	//   ....[71]....
        /*0578*/ 	.word	0x00003c10
        /*057c*/ 	.word	0x00000000
        /*0580*/ 	.word	0x000000c0
        /*0584*/ 	.short	0x010a
        /*0586*/ 	.byte	0xff
	.zero		1


	//   ....[72]....
        /*0588*/ 	.word	0x00003cd0
        /*058c*/ 	.word	0x00000000
        /*0590*/ 	.word	0x00000000
        /*0594*/ 	.short	0x0101
        /*0596*/ 	.byte	0xff
	.zero		1


	//   ....[73]....
        /*0598*/ 	.word	0x00003ff0
        /*059c*/ 	.word	0x000000ff
        /*05a0*/ 	.word	0x000000b8
        /*05a4*/ 	.short	0x010a
        /*05a6*/ 	.byte	0x07
	.zero		1


	//   ....[74]....
        /*05a8*/ 	.word	0x000041e0
        /*05ac*/ 	.word	0x000000ff
        /*05b0*/ 	.word	0x00000090
        /*05b4*/ 	.short	0x010a
        /*05b6*/ 	.byte	0x07
	.zero		1


	//   ....[75]....
        /*05b8*/ 	.word	0x00004350
        /*05bc*/ 	.word	0x000000ff
        /*05c0*/ 	.word	0x00000070
        /*05c4*/ 	.short	0x010b
        /*05c6*/ 	.byte	0x07
	.zero		1


	//   ....[76]....
        /*05c8*/ 	.word	0x00004360
        /*05cc*/ 	.word	0x000000ff
        /*05d0*/ 	.word	0x00000000
        /*05d4*/ 	.short	0x0101
        /*05d6*/ 	.byte	0x08
	.zero		1


	//   ....[77]....
        /*05d8*/ 	.word	0x00004380
        /*05dc*/ 	.word	0x000000ff
        /*05e0*/ 	.word	0x00000098
        /*05e4*/ 	.short	0x010a
        /*05e6*/ 	.byte	0x07
	.zero		1


	//   ....[78]....
        /*05e8*/ 	.word	0x000044e0
        /*05ec*/ 	.word	0x000000ff
        /*05f0*/ 	.word	0x00000078
        /*05f4*/ 	.short	0x010b
        /*05f6*/ 	.byte	0x07
	.zero		1


	//   ....[79]....
        /*05f8*/ 	.word	0x000044f0
        /*05fc*/ 	.word	0x000000ff
        /*0600*/ 	.word	0x00000000
        /*0604*/ 	.short	0x0101
        /*0606*/ 	.byte	0x08
	.zero		1


	//   ....[80]....
        /*0608*/ 	.word	0x00004500
        /*060c*/ 	.word	0x000000ff
        /*0610*/ 	.word	0x000000a0
        /*0614*/ 	.short	0x010a
        /*0616*/ 	.byte	0x07
	.zero		1


	//   ....[81]....
        /*0618*/ 	.word	0x000046a0
        /*061c*/ 	.word	0x000000ff
        /*0620*/ 	.word	0x00000080
        /*0624*/ 	.short	0x010b
        /*0626*/ 	.byte	0x07
	.zero		1


	//   ....[82]....
        /*0628*/ 	.word	0x00004710
        /*062c*/ 	.word	0x000000ff
        /*0630*/ 	.word	0x00000000
        /*0634*/ 	.short	0x0101
        /*0636*/ 	.byte	0x08
	.zero		1


	//   ....[83]....
        /*0638*/ 	.word	0x00004740
        /*063c*/ 	.word	0x000000ff
        /*0640*/ 	.word	0x000000a8
        /*0644*/ 	.short	0x010a
        /*0646*/ 	.byte	0x07
	.zero		1


	//   ....[84]....
        /*0648*/ 	.word	0x00004950
        /*064c*/ 	.word	0x000000ff
        /*0650*/ 	.word	0x00000088
        /*0654*/ 	.short	0x010b
        /*0656*/ 	.byte	0x07
	.zero		1


	//   ....[85]....
        /*0658*/ 	.word	0x00004970
        /*065c*/ 	.word	0x000000ff
        /*0660*/ 	.word	0x00000000
        /*0664*/ 	.short	0x0101
        /*0666*/ 	.byte	0x0d
	.zero		1


	//   ....[86]....
        /*0668*/ 	.word	0x000049a0
        /*066c*/ 	.word	0x000000ff
        /*0670*/ 	.word	0x00000090
        /*0674*/ 	.short	0x010a
        /*0676*/ 	.byte	0x07
	.zero		1


	//   ....[87]....
        /*0678*/ 	.word	0x000049c0
        /*067c*/ 	.word	0x000000ff
        /*0680*/ 	.word	0x00000098
        /*0684*/ 	.short	0x010a
        /*0686*/ 	.byte	0x07
	.zero		1


	//   ....[88]....
        /*0688*/ 	.word	0x000049e0
        /*068c*/ 	.word	0x000000ff
        /*0690*/ 	.word	0x000000a0
        /*0694*/ 	.short	0x010a
        /*0696*/ 	.byte	0x07
	.zero		1


	//   ....[89]....
        /*0698*/ 	.word	0x00004a20
        /*069c*/ 	.word	0x00000000
        /*06a0*/ 	.word	0x000000a8
        /*06a4*/ 	.short	0x010a
        /*06a6*/ 	.byte	0xff
	.zero		1


	//   ....[90]....
        /*06a8*/ 	.word	0x00004d60
        /*06ac*/ 	.word	0x00000000
        /*06b0*/ 	.word	0x000000c0
        /*06b4*/ 	.short	0x010a
        /*06b6*/ 	.byte	0xff
	.zero		1


	//   ....[91]....
        /*06b8*/ 	.word	0x00004e70
        /*06bc*/ 	.word	0x00000000
        /*06c0*/ 	.word	0x00000000
        /*06c4*/ 	.short	0x0101
        /*06c6*/ 	.byte	0xff
	.zero		1


	//   ....[92]....
        /*06c8*/ 	.word	0x000058d0
        /*06cc*/ 	.word	0x00000003
        /*06d0*/ 	.word	0x00000070
        /*06d4*/ 	.short	0x010a
        /*06d6*/ 	.byte	0xff
	.zero		1


	//   ....[93]....
        /*06d8*/ 	.word	0x00005910
        /*06dc*/ 	.word	0x0000006c
        /*06e0*/ 	.word	0x000000e0
        /*06e4*/ 	.short	0x010a
        /*06e6*/ 	.byte	0xff
	.zero		1


	//   ....[94]....
        /*06e8*/ 	.word	0x00005a50
        /*06ec*/ 	.word	0x00000003
        /*06f0*/ 	.word	0x00000070
        /*06f4*/ 	.short	0x010a
        /*06f6*/ 	.byte	0xff
	.zero		1


	//   ....[95]....
        /*06f8*/ 	.word	0x00005b90
        /*06fc*/ 	.word	0x00000000
        /*0700*/ 	.word	0x00000000
        /*0704*/ 	.short	0x0101
        /*0706*/ 	.byte	0xff
	.zero		1


	//   ....[96]....
        /*0708*/ 	.word	0x00005c10
        /*070c*/ 	.word	0x0000006c
        /*0710*/ 	.word	0x000000e0
        /*0714*/ 	.short	0x010a
        /*0716*/ 	.byte	0xff
	.zero		1


	//   ....[97]....
        /*0718*/ 	.word	0x00006fa0
        /*071c*/ 	.word	0x00000076
        /*0720*/ 	.word	0x00000070
        /*0724*/ 	.short	0x010a
        /*0726*/ 	.byte	0xff
	.zero		1


	//   ....[98]....
        /*0728*/ 	.word	0x00007070
        /*072c*/ 	.word	0x00000076
        /*0730*/ 	.word	0x00000070
        /*0734*/ 	.short	0x010a
        /*0736*/ 	.byte	0xff
	.zero		1


	//   ....[99]....
        /*0738*/ 	.word	0x000071d0
        /*073c*/ 	.word	0x00000003
        /*0740*/ 	.word	0x00000000
        /*0744*/ 	.short	0x0101
        /*0746*/ 	.byte	0xff
	.zero		1


	//   ....[100]....
        /*0748*/ 	.word	0x00008540
        /*074c*/ 	.word	0x00000000
        /*0750*/ 	.word	0x00000070
        /*0754*/ 	.short	0x010a
        /*0756*/ 	.byte	0xff
	.zero		1


	//   ....[101]....
        /*0758*/ 	.word	0x00008610
        /*075c*/ 	.word	0x00000000
        /*0760*/ 	.word	0x00000070
        /*0764*/ 	.short	0x010a
        /*0766*/ 	.byte	0xff
	.zero		1


	//   ....[102]....
        /*0768*/ 	.word	0x00008750
        /*076c*/ 	.word	0x00000000
        /*0770*/ 	.word	0x00000000
        /*0774*/ 	.short	0x0101
        /*0776*/ 	.byte	0xff
	.zero		1


	//   ....[103]....
        /*0778*/ 	.word	0x00009b10
        /*077c*/ 	.word	0x00000000
        /*0780*/ 	.word	0x00000070
        /*0784*/ 	.short	0x010a
        /*0786*/ 	.byte	0xff
	.zero		1


	//   ....[104]....
        /*0788*/ 	.word	0x00009be0
        /*078c*/ 	.word	0x00000000
        /*0790*/ 	.word	0x00000070
        /*0794*/ 	.short	0x010a
        /*0796*/ 	.byte	0xff
	.zero		1


	//   ....[105]....
        /*0798*/ 	.word	0x00009d20
        /*079c*/ 	.word	0x00000000
        /*07a0*/ 	.word	0x00000000
        /*07a4*/ 	.short	0x0101
        /*07a6*/ 	.byte	0xff
	.zero		1


	//   ....[106]....
        /*07a8*/ 	.word	0x0000a160
        /*07ac*/ 	.word	0x000000ff
        /*07b0*/ 	.word	0x00000000
        /*07b4*/ 	.short	0x0101
        /*07b6*/ 	.byte	0x05
	.zero		1


	//   ....[107]....
        /*07b8*/ 	.word	0x0000b2a0
        /*07bc*/ 	.word	0x00000003
        /*07c0*/ 	.word	0x00000110
        /*07c4*/ 	.short	0x010a
        /*07c6*/ 	.byte	0xff
	.zero		1


	//   ....[108]....
        /*07c8*/ 	.word	0x0000b300
        /*07cc*/ 	.word	0x00000002
        /*07d0*/ 	.word	0x00000038
        /*07d4*/ 	.short	0x010a
        /*07d6*/ 	.byte	0xff
	.zero		1


	//   ....[109]....
        /*07d8*/ 	.word	0x0000b360
        /*07dc*/ 	.word	0x00000002
        /*07e0*/ 	.word	0x00000038
        /*07e4*/ 	.short	0x010a
        /*07e6*/ 	.byte	0xff
	.zero		1


	//   ....[110]....
        /*07e8*/ 	.word	0x0000b3b0
        /*07ec*/ 	.word	0x00000002
        /*07f0*/ 	.word	0x000000c0
        /*07f4*/ 	.short	0x010a
        /*07f6*/ 	.byte	0xff
	.zero		1


	//   ....[111]....
        /*07f8*/ 	.word	0x0000b410
        /*07fc*/ 	.word	0x00000000
        /*0800*/ 	.word	0x00000000
        /*0804*/ 	.short	0x010a
        /*0806*/ 	.byte	0xff
	.zero		1


	//   ....[112]....
        /*0808*/ 	.word	0x0000b470
        /*080c*/ 	.word	0x00000000
        /*0810*/ 	.word	0x00000000
        /*0814*/ 	.short	0x010a
        /*0816*/ 	.byte	0xff
	.zero		1


	//   ....[113]....
        /*0818*/ 	.word	0x0000b4d0
        /*081c*/ 	.word	0x00000000
        /*0820*/ 	.word	0x00000000
        /*0824*/ 	.short	0x010a
        /*0826*/ 	.byte	0xff
	.zero		1


	//   ....[114]....
        /*0828*/ 	.word	0x0000b530
        /*082c*/ 	.word	0x00000000
        /*0830*/ 	.word	0x00000000
        /*0834*/ 	.short	0x010a
        /*0836*/ 	.byte	0xff
	.zero		1


	//   ....[115]....
        /*0838*/ 	.word	0x0000b590
        /*083c*/ 	.word	0x00000000
        /*0840*/ 	.word	0x00000000
        /*0844*/ 	.short	0x010a
        /*0846*/ 	.byte	0xff
	.zero		1


	//   ....[116]....
        /*0848*/ 	.word	0x0000b5f0
        /*084c*/ 	.word	0x00000000
        /*0850*/ 	.word	0x00000000
        /*0854*/ 	.short	0x010a
        /*0856*/ 	.byte	0xff
	.zero		1


	//   ....[117]....
        /*0858*/ 	.word	0x0000b640
        /*085c*/ 	.word	0x00000000
        /*0860*/ 	.word	0x00000100
        /*0864*/ 	.short	0x010a
        /*0866*/ 	.byte	0xff
	.zero		1


	//   ....[118]....
        /*0868*/ 	.word	0x0000b6a0
        /*086c*/ 	.word	0x00000000
        /*0870*/ 	.word	0x000000d0
        /*0874*/ 	.short	0x010a
        /*0876*/ 	.byte	0xff
	.zero		1


	//   ....[119]....
        /*0878*/ 	.word	0x0000b6f0
        /*087c*/ 	.word	0x00000000
        /*0880*/ 	.word	0x000000c0
        /*0884*/ 	.short	0x010a
        /*0886*/ 	.byte	0xff
	.zero		1


	//   ....[120]....
        /*0888*/ 	.word	0x0000b750
        /*088c*/ 	.word	0x00000000
        /*0890*/ 	.word	0x000000d0
        /*0894*/ 	.short	0x010a
        /*0896*/ 	.byte	0xff
	.zero		1


	//   ....[121]....
        /*0898*/ 	.word	0x0000b7a0
        /*089c*/ 	.word	0x00000000
        /*08a0*/ 	.word	0x000000c0
        /*08a4*/ 	.short	0x010a
        /*08a6*/ 	.byte	0xff
	.zero		1


	//   ....[122]....
        /*08a8*/ 	.word	0x0000b800
        /*08ac*/ 	.word	0x00000003
        /*08b0*/ 	.word	0x000000f0
        /*08b4*/ 	.short	0x010a
        /*08b6*/ 	.byte	0xff
	.zero		1


	//   ....[123]....
        /*08b8*/ 	.word	0x0000b860
        /*08bc*/ 	.word	0x00000000
        /*08c0*/ 	.word	0x00000000
        /*08c4*/ 	.short	0x010a
        /*08c6*/ 	.byte	0xff
	.zero		1


	//   ....[124]....
        /*08c8*/ 	.word	0x0000b8c0
        /*08cc*/ 	.word	0x00000000
        /*08d0*/ 	.word	0x00000000
        /*08d4*/ 	.short	0x010a
        /*08d6*/ 	.byte	0xff
	.zero		1


	//   ....[125]....
        /*08d8*/ 	.word	0x0000b920
        /*08dc*/ 	.word	0x00000000
        /*08e0*/ 	.word	0x00000000
        /*08e4*/ 	.short	0x010a
        /*08e6*/ 	.byte	0xff
	.zero		1


	//   ....[126]....
        /*08e8*/ 	.word	0x0000b970
        /*08ec*/ 	.word	0x00000000
        /*08f0*/ 	.word	0x000000c0
        /*08f4*/ 	.short	0x010a
        /*08f6*/ 	.byte	0xff
	.zero		1


	//   ....[127]....
        /*08f8*/ 	.word	0x0000b9d0
        /*08fc*/ 	.word	0x00000000
        /*0900*/ 	.word	0x000000b8
        /*0904*/ 	.short	0x010a
        /*0906*/ 	.byte	0xff
	.zero		1


	//   ....[128]....
        /*0908*/ 	.word	0x0000ba30
        /*090c*/ 	.word	0x00000003
        /*0910*/ 	.word	0x00000090
        /*0914*/ 	.short	0x010a
        /*0916*/ 	.byte	0xff
	.zero		1


	//   ....[129]....
        /*0918*/ 	.word	0x0000ba90
        /*091c*/ 	.word	0x00000003
        /*0920*/ 	.word	0x00000098
        /*0924*/ 	.short	0x010a
        /*0926*/ 	.byte	0xff
	.zero		1


	//   ....[130]....
        /*0928*/ 	.word	0x0000baf0
        /*092c*/ 	.word	0x00000003
        /*0930*/ 	.word	0x000000a0
        /*0934*/ 	.short	0x010a
        /*0936*/ 	.byte	0xff
	.zero		1


	//   ....[131]....
        /*0938*/ 	.word	0x0000bb50
        /*093c*/ 	.word	0x00000003
        /*0940*/ 	.word	0x000000a8
        /*0944*/ 	.short	0x010a
        /*0946*/ 	.byte	0xff
	.zero		1


	//   ....[132]....
        /*0948*/ 	.word	0x0000bbb0
        /*094c*/ 	.word	0x00000000
        /*0950*/ 	.word	0x00000090
        /*0954*/ 	.short	0x010a
        /*0956*/ 	.byte	0xff
	.zero		1


	//   ....[133]....
        /*0958*/ 	.word	0x0000bc10
        /*095c*/ 	.word	0x00000000
        /*0960*/ 	.word	0x00000098
        /*0964*/ 	.short	0x010a
        /*0966*/ 	.byte	0xff
	.zero		1


	//   ....[134]....
        /*0968*/ 	.word	0x0000bc70
        /*096c*/ 	.word	0x00000000
        /*0970*/ 	.word	0x000000a0
        /*0974*/ 	.short	0x010a
        /*0976*/ 	.byte	0xff
	.zero		1


	//   ....[135]....
        /*0978*/ 	.word	0x0000bcc0
        /*097c*/ 	.word	0x00000000
        /*0980*/ 	.word	0x000000c0
        /*0984*/ 	.short	0x010a
        /*0986*/ 	.byte	0xff
	.zero		1


	//   ....[136]....
        /*0988*/ 	.word	0x0000bd10
        /*098c*/ 	.word	0x00000003
        /*0990*/ 	.word	0x00000070
        /*0994*/ 	.short	0x010a
        /*0996*/ 	.byte	0xff
	.zero		1


	//   ....[137]....
        /*0998*/ 	.word	0x0000bd60
        /*099c*/ 	.word	0x0000006c
        /*09a0*/ 	.word	0x000000e0
        /*09a4*/ 	.short	0x010a
        /*09a6*/ 	.byte	0xff
	.zero		1


	//   ....[138]....
        /*09a8*/ 	.word	0x0000bdb0
        /*09ac*/ 	.word	0x00000076
        /*09b0*/ 	.word	0x00000070
        /*09b4*/ 	.short	0x010a
        /*09b6*/ 	.byte	0xff
	.zero		1


	//   ....[139]....
        /*09b8*/ 	.word	0x0000be00
        /*09bc*/ 	.word	0x00000000
        /*09c0*/ 	.word	0x00000070
        /*09c4*/ 	.short	0x010a
        /*09c6*/ 	.byte	0xff
	.zero		1


	//   ....[140]....
        /*09c8*/ 	.word	0x0000be50
        /*09cc*/ 	.word	0x00000000
        /*09d0*/ 	.word	0x00000070
        /*09d4*/ 	.short	0x010a
        /*09d6*/ 	.byte	0xff
	.zero		1


	//----- nvinfo : EIATTR_NUM_MBARRIERS
	.align		4
.L_48:
        /*09d8*/ 	.byte	0x03, 0x38
        /*09da*/ 	.short	0x0024


	//----- nvinfo : EIATTR_EXIT_INSTR_OFFSETS
	.align		4
        /*09dc*/ 	.byte	0x04, 0x1c
        /*09de*/ 	.short	(.L_50 - .L_49)


	//   ....[0]....
.L_49:
        /*09e0*/ 	.word	0x000027a0


	//   ....[1]....
        /*09e4*/ 	.word	0x00002c90


	//   ....[2]....
        /*09e8*/ 	.word	0x00002cf0


	//   ....[3]....
        /*09ec*/ 	.word	0x000039f0


	//   ....[4]....
        /*09f0*/ 	.word	0x00004a50


	//   ....[5]....
        /*09f4*/ 	.word	0x00004a90


	//   ....[6]....
        /*09f8*/ 	.word	0x0000b290


	//----- nvinfo : EIATTR_MAX_THREADS
	.align		4
.L_50:
        /*09fc*/ 	.byte	0x04, 0x05
        /*09fe*/ 	.short	(.L_52 - .L_51)
.L_51:
        /*0a00*/ 	.word	0x00000100
        /*0a04*/ 	.word	0x00000001
        /*0a08*/ 	.word	0x00000001


	//----- nvinfo : EIATTR_CRS_STACK_SIZE
	.align		4
.L_52:
        /*0a0c*/ 	.byte	0x04, 0x1e
        /*0a0e*/ 	.short	(.L_54 - .L_53)
.L_53:
        /*0a10*/ 	.word	0x00000000


	//----- nvinfo : EIATTR_CBANK_PARAM_SIZE
	.align		4
.L_54:
        /*0a14*/ 	.byte	0x03, 0x19
        /*0a16*/ 	.short	0x0800


	//----- nvinfo : EIATTR_PARAM_CBANK
	.align		4
        /*0a18*/ 	.byte	0x04, 0x0a
        /*0a1a*/ 	.short	(.L_56 - .L_55)
	.align		4
.L_55:
        /*0a1c*/ 	.word	index@(.nv.constant0._ZN7cutlass13device_kernelINS_4gemm6kernel13GemmUniversalIN4cute5tupleIJiiiiEEENS1_10collective13CollectiveMmaINS1_35MainloopSm100TmaUmmaWarpSpecializedILi7ELi2ELi2ENS5_IJNS4_1CILi1EEESB_SB_EEEEENS5_IJNSA_ILi128EEENSA_ILi256EEENSA_ILi64EEEEEEaNS5_IJlSB_lEEEaNS5_IJSB_llEEENS4_8TiledMMAINS4_8MMA_AtomIJNS4_15SM100_MMA_S8_SSIaaiLi128ELi256ELNS4_4UMMA5MajorE0ELSO_1ELNSN_8SaturateE0EEEEEENS4_6LayoutISC_NS5_IJNSA_ILi0EEEST_ST_EEEEENS5_IJNS4_10UnderscoreESW_SW_EEEEENS4_13SM90_TMA_LOADENS4_14ComposedLayoutINS4_7SwizzleILi2ELi4ELi3EEENS4_18smem_ptr_flag_bitsILi8EEENSS_INS5_IJNSA_ILi8EEESG_EEENS5_IJSG_SB_EEEEEEEvNS4_8identityESZ_NS10_INS11_ILi3ELi4ELi3EEES14_NSS_INS5_IJSE_S15_EEENS5_IJSB_SE_EEEEEEEvS1A_EENS_8epilogue10collective18CollectiveEpilogueINS1H_23Sm100TmaWarpSpecializedILi4ELi2ELi64ELb0ELb0EEEJSH_NS5_IJNSS_ISE_SB_EENSS_ISG_SB_EEEEEaSI_aSI_NS1H_6fusion15FusionCallbacksIS1L_NS1P_17LinearCombinationIaiaiLNS_15FloatRoundStyleE2EEESH_S1O_JEEENS4_5SM1004TMEM4LOAD26SM100_TMEM_LOAD_32dp32b64xESZ_S19_NS4_39AutoVectorizingCopyWithAssumedAlignmentILi128EEENS4_14SM90_TMA_STOREES19_S20_S20_EEEvvEEEEvNT_6ParamsE)
        /*0a20*/ 	.short	0x0380
        /*0a22*/ 	.short	0x0800


	//----- nvinfo : EIATTR_SW_WAR
	.align		4
.L_56:
        /*0a24*/ 	.byte	0x04, 0x36
        /*0a26*/ 	.short	(.L_58 - .L_57)
.L_57:
        /*0a28*/ 	.word	0x00000008
.L_58:


//--------------------- .nv.callgraph             --------------------------
	.section	.nv.callgraph,"",@"SHT_CUDA_CALLGRAPH"
	.align	4
	.sectionentsize	8
	.align		4
        /*0000*/ 	.word	0x00000000
	.align		4
        /*0004*/ 	.word	0xffffffff
	.align		4
        /*0008*/ 	.word	index@(_ZN7cutlass13device_kernelINS_4gemm6kernel13GemmUniversalIN4cute5tupleIJiiiiEEENS1_10collective13CollectiveMmaINS1_35MainloopSm100TmaUmmaWarpSpecializedILi7ELi2ELi2ENS5_IJNS4_1CILi1EEESB_SB_EEEEENS5_IJNSA_ILi128EEENSA_ILi256EEENSA_ILi64EEEEEEaNS5_IJlSB_lEEEaNS5_IJSB_llEEENS4_8TiledMMAINS4_8MMA_AtomIJNS4_15SM100_MMA_S8_SSIaaiLi128ELi256ELNS4_4UMMA5MajorE0ELSO_1ELNSN_8SaturateE0EEEEEENS4_6LayoutISC_NS5_IJNSA_ILi0EEEST_ST_EEEEENS5_IJNS4_10UnderscoreESW_SW_EEEEENS4_13SM90_TMA_LOADENS4_14ComposedLayoutINS4_7SwizzleILi2ELi4ELi3EEENS4_18smem_ptr_flag_bitsILi8EEENSS_INS5_IJNSA_ILi8EEESG_EEENS5_IJSG_SB_EEEEEEEvNS4_8identityESZ_NS10_INS11_ILi3ELi4ELi3EEES14_NSS_INS5_IJSE_S15_EEENS5_IJSB_SE_EEEEEEEvS1A_EENS_8epilogue10collective18CollectiveEpilogueINS1H_23Sm100TmaWarpSpecializedILi4ELi2ELi64ELb0ELb0EEEJSH_NS5_IJNSS_ISE_SB_EENSS_ISG_SB_EEEEEaSI_aSI_NS1H_6fusion15FusionCallbacksIS1L_NS1P_17LinearCombinationIaiaiLNS_15FloatRoundStyleE2EEESH_S1O_JEEENS4_5SM1004TMEM4LOAD26SM100_TMEM_LOAD_32dp32b64xESZ_S19_NS4_39AutoVectorizingCopyWithAssumedAlignmentILi128EEENS4_14SM90_TMA_STOREES19_S20_S20_EEEvvEEEEvNT_6ParamsE)
	.align		4
        /*000c*/ 	.word	index@(__assertfail)
	.align		4
        /*0010*/ 	.word	0x00000000
	.align		4
        /*0014*/ 	.word	0xfffffffe
	.align		4
        /*0018*/ 	.word	0x00000000
	.align		4
        /*001c*/ 	.word	0xfffffffd
	.align		4
        /*0020*/ 	.word	0x00000000
	.align		4
        /*0024*/ 	.word	0xfffffffc


//--------------------- .nv.constant4             --------------------------
	.section	.nv.constant4,"a",@progbits
	.align	8
	.align		8
.nv.constant4:
        /*0000*/ 	.dword	__assertfail
	.align		8
        /*0008*/ 	.dword	__unnamed_1
	.align		8
        /*0010*/ 	.dword	__unnamed_2
	.align		8
        /*0018*/ 	.dword	__unnamed_3
	.align		8
        /*0020*/ 	.dword	_ZN40_INTERNAL_c8591a12_4_k_cu_97869b03_356714cuda3std3__45__cpo5beginE
	.align		8
        /*0028*/ 	.dword	_ZN40_INTERNAL_c8591a12_4_k_cu_97869b03_356714cuda3std3__45__cpo3endE
	.align		8
        /*0030*/ 	.dword	_ZN40_INTERNAL_c8591a12_4_k_cu_97869b03_356714cuda3std3__45__cpo6cbeginE
	.align		8
        /*0038*/ 	.dword	_ZN40_INTERNAL_c8591a12_4_k_cu_97869b03_356714cuda3std3__45__cpo4cendE
	.align		8
        /*0040*/ 	.dword	_ZN40_INTERNAL_c8591a12_4_k_cu_97869b03_356714cuda3std3__442_GLOBAL__N__c8591a12_4_k_cu_97869b03_356716ignoreE
	.align		8
        /*0048*/ 	.dword	_ZN40_INTERNAL_c8591a12_4_k_cu_97869b03_356714cuda3std3__419piecewise_constructE
	.align		8
        /*0050*/ 	.dword	_ZN40_INTERNAL_c8591a12_4_k_cu_97869b03_356714cuda3std3__48in_placeE
	.align		8
        /*0058*/ 	.dword	_ZN40_INTERNAL_c8591a12_4_k_cu_97869b03_356714cuda3std6ranges3__45__cpo4swapE
	.align		8
        /*0060*/ 	.dword	_ZN40_INTERNAL_c8591a12_4_k_cu_97869b03_356714cuda3std6ranges3__45__cpo9iter_moveE
	.align		8
        /*0068*/ 	.dword	_ZN40_INTERNAL_c8591a12_4_k_cu_97869b03_356714cute7productE
	.align		8
        /*0070*/ 	.dword	_ZN40_INTERNAL_c8591a12_4_k_cu_97869b03_356714cute1_E
	.align		8
        /*0078*/ 	.dword	$str$25
	.align		8
        /*0080*/ 	.dword	$str$26
	.align		8
        /*0088*/ 	.dword	$str$27
	.align		8
        /*0090*/ 	.dword	$str$28


//--------------------- .text._ZN7cutlass13device_kernelINS_4gemm6kernel13GemmUniversalIN4cute5tupleIJiiiiEEENS1_10collective13CollectiveMmaINS1_35MainloopSm100TmaUmmaWarpSpecializedILi7ELi2ELi2ENS5_IJNS4_1CILi1EEESB_SB_EEEEENS5_IJNSA_ILi128EEENSA_ILi256EEENSA_ILi64EEEEEEaNS5_IJlSB_lEEEaNS5_IJSB_llEEENS4_8TiledMMAINS4_8MMA_AtomIJNS4_15SM100_MMA_S8_SSIaaiLi128ELi256ELNS4_4UMMA5MajorE0ELSO_1ELNSN_8SaturateE0EEEEEENS4_6LayoutISC_NS5_IJNSA_ILi0EEEST_ST_EEEEENS5_IJNS4_10UnderscoreESW_SW_EEEEENS4_13SM90_TMA_LOADENS4_14ComposedLayoutINS4_7SwizzleILi2ELi4ELi3EEENS4_18smem_ptr_flag_bitsILi8EEENSS_INS5_IJNSA_ILi8EEESG_EEENS5_IJSG_SB_EEEEEEEvNS4_8identityESZ_NS10_INS11_ILi3ELi4ELi3EEES14_NSS_INS5_IJSE_S15_EEENS5_IJSB_SE_EEEEEEEvS1A_EENS_8epilogue10collective18CollectiveEpilogueINS1H_23Sm100TmaWarpSpecializedILi4ELi2ELi64ELb0ELb0EEEJSH_NS5_IJNSS_ISE_SB_EENSS_ISG_SB_EEEEEaSI_aSI_NS1H_6fusion15FusionCallbacksIS1L_NS1P_17LinearCombinationIaiaiLNS_15FloatRoundStyleE2EEESH_S1O_JEEENS4_5SM1004TMEM4LOAD26SM100_TMEM_LOAD_32dp32b64xESZ_S19_NS4_39AutoVectorizingCopyWithAssumedAlignmentILi128EEENS4_14SM90_TMA_STOREES19_S20_S20_EEEvvEEEEvNT_6ParamsE --------------------------
	.section	.text._ZN7cutlass13device_kernelINS_4gemm6kernel13GemmUniversalIN4cute5tupleIJiiiiEEENS1_10collective13CollectiveMmaINS1_35MainloopSm100TmaUmmaWarpSpecializedILi7ELi2ELi2ENS5_IJNS4_1CILi1EEESB_SB_EEEEENS5_IJNSA_ILi128EEENSA_ILi256EEENSA_ILi64EEEEEEaNS5_IJlSB_lEEEaNS5_IJSB_llEEENS4_8TiledMMAINS4_8MMA_AtomIJNS4_15SM100_MMA_S8_SSIaaiLi128ELi256ELNS4_4UMMA5MajorE0ELSO_1ELNSN_8SaturateE0EEEEEENS4_6LayoutISC_NS5_IJNSA_ILi0EEEST_ST_EEEEENS5_IJNS4_10UnderscoreESW_SW_EEEEENS4_13SM90_TMA_LOADENS4_14ComposedLayoutINS4_7SwizzleILi2ELi4ELi3EEENS4_18smem_ptr_flag_bitsILi8EEENSS_INS5_IJNSA_ILi8EEESG_EEENS5_IJSG_SB_EEEEEEEvNS4_8identityESZ_NS10_INS11_ILi3ELi4ELi3EEES14_NSS_INS5_IJSE_S15_EEENS5_IJSB_SE_EEEEEEEvS1A_EENS_8epilogue10collective18CollectiveEpilogueINS1H_23Sm100TmaWarpSpecializedILi4ELi2ELi64ELb0ELb0EEEJSH_NS5_IJNSS_ISE_SB_EENSS_ISG_SB_EEEEEaSI_aSI_NS1H_6fusion15FusionCallbacksIS1L_NS1P_17LinearCombinationIaiaiLNS_15FloatRoundStyleE2EEESH_S1O_JEEENS4_5SM1004TMEM4LOAD26SM100_TMEM_LOAD_32dp32b64xESZ_S19_NS4_39AutoVectorizingCopyWithAssumedAlignmentILi128EEENS4_14SM90_TMA_STOREES19_S20_S20_EEEvvEEEEvNT_6ParamsE,"ax",@progbits
	.align	128
.text._ZN7cutlass13device_kernelINS_4gemm6kernel13GemmUniversalIN4cute5tupleIJiiiiEEENS1_10collective13CollectiveMmaINS1_35MainloopSm100TmaUmmaWarpSpecializedILi7ELi2ELi2ENS5_IJNS4_1CILi1EEESB_SB_EEEEENS5_IJNSA_ILi128EEENSA_ILi256EEENSA_ILi64EEEEEEaNS5_IJlSB_lEEEaNS5_IJSB_llEEENS4_8TiledMMAINS4_8MMA_AtomIJNS4_15SM100_MMA_S8_SSIaaiLi128ELi256ELNS4_4UMMA5MajorE0ELSO_1ELNSN_8SaturateE0EEEEEENS4_6LayoutISC_NS5_IJNSA_ILi0EEEST_ST_EEEEENS5_IJNS4_10UnderscoreESW_SW_EEEEENS4_13SM90_TMA_LOADENS4_14ComposedLayoutINS4_7SwizzleILi2ELi4ELi3EEENS4_18smem_ptr_flag_bitsILi8EEENSS_INS5_IJNSA_ILi8EEESG_EEENS5_IJSG_SB_EEEEEEEvNS4_8identityESZ_NS10_INS11_ILi3ELi4ELi3EEES14_NSS_INS5_IJSE_S15_EEENS5_IJSB_SE_EEEEEEEvS1A_EENS_8epilogue10collective18CollectiveEpilogueINS1H_23Sm100TmaWarpSpecializedILi4ELi2ELi64ELb0ELb0EEEJSH_NS5_IJNSS_ISE_SB_EENSS_ISG_SB_EEEEEaSI_aSI_NS1H_6fusion15FusionCallbacksIS1L_NS1P_17LinearCombinationIaiaiLNS_15FloatRoundStyleE2EEESH_S1O_JEEENS4_5SM1004TMEM4LOAD26SM100_TMEM_LOAD_32dp32b64xESZ_S19_NS4_39AutoVectorizingCopyWithAssumedAlignmentILi128EEENS4_14SM90_TMA_STOREES19_S20_S20_EEEvvEEEEvNT_6ParamsE:
        .type           _ZN7cutlass13device_kernelINS_4gemm6kernel13GemmUniversalIN4cute5tupleIJiiiiEEENS1_10collective13CollectiveMmaINS1_35MainloopSm100TmaUmmaWarpSpecializedILi7ELi2ELi2ENS5_IJNS4_1CILi1EEESB_SB_EEEEENS5_IJNSA_ILi128EEENSA_ILi256EEENSA_ILi64EEEEEEaNS5_IJlSB_lEEEaNS5_IJSB_llEEENS4_8TiledMMAINS4_8MMA_AtomIJNS4_15SM100_MMA_S8_SSIaaiLi128ELi256ELNS4_4UMMA5MajorE0ELSO_1ELNSN_8SaturateE0EEEEEENS4_6LayoutISC_NS5_IJNSA_ILi0EEEST_ST_EEEEENS5_IJNS4_10UnderscoreESW_SW_EEEEENS4_13SM90_TMA_LOADENS4_14ComposedLayoutINS4_7SwizzleILi2ELi4ELi3EEENS4_18smem_ptr_flag_bitsILi8EEENSS_INS5_IJNSA_ILi8EEESG_EEENS5_IJSG_SB_EEEEEEEvNS4_8identityESZ_NS10_INS11_ILi3ELi4ELi3EEES14_NSS_INS5_IJSE_S15_EEENS5_IJSB_SE_EEEEEEEvS1A_EENS_8epilogue10collective18CollectiveEpilogueINS1H_23Sm100TmaWarpSpecializedILi4ELi2ELi64ELb0ELb0EEEJSH_NS5_IJNSS_ISE_SB_EENSS_ISG_SB_EEEEEaSI_aSI_NS1H_6fusion15FusionCallbacksIS1L_NS1P_17LinearCombinationIaiaiLNS_15FloatRoundStyleE2EEESH_S1O_JEEENS4_5SM1004TMEM4LOAD26SM100_TMEM_LOAD_32dp32b64xESZ_S19_NS4_39AutoVectorizingCopyWithAssumedAlignmentILi128EEENS4_14SM90_TMA_STOREES19_S20_S20_EEEvvEEEEvNT_6ParamsE,@function
        .size           _ZN7cutlass13device_kernelINS_4gemm6kernel13GemmUniversalIN4cute5tupleIJiiiiEEENS1_10collective13CollectiveMmaINS1_35MainloopSm100TmaUmmaWarpSpecializedILi7ELi2ELi2ENS5_IJNS4_1CILi1EEESB_SB_EEEEENS5_IJNSA_ILi128EEENSA_ILi256EEENSA_ILi64EEEEEEaNS5_IJlSB_lEEEaNS5_IJSB_llEEENS4_8TiledMMAINS4_8MMA_AtomIJNS4_15SM100_MMA_S8_SSIaaiLi128ELi256ELNS4_4UMMA5MajorE0ELSO_1ELNSN_8SaturateE0EEEEEENS4_6LayoutISC_NS5_IJNSA_ILi0EEEST_ST_EEEEENS5_IJNS4_10UnderscoreESW_SW_EEEEENS4_13SM90_TMA_LOADENS4_14ComposedLayoutINS4_7SwizzleILi2ELi4ELi3EEENS4_18smem_ptr_flag_bitsILi8EEENSS_INS5_IJNSA_ILi8EEESG_EEENS5_IJSG_SB_EEEEEEEvNS4_8identityESZ_NS10_INS11_ILi3ELi4ELi3EEES14_NSS_INS5_IJSE_S15_EEENS5_IJSB_SE_EEEEEEEvS1A_EENS_8epilogue10collective18CollectiveEpilogueINS1H_23Sm100TmaWarpSpecializedILi4ELi2ELi64ELb0ELb0EEEJSH_NS5_IJNSS_ISE_SB_EENSS_ISG_SB_EEEEEaSI_aSI_NS1H_6fusion15FusionCallbacksIS1L_NS1P_17LinearCombinationIaiaiLNS_15FloatRoundStyleE2EEESH_S1O_JEEENS4_5SM1004TMEM4LOAD26SM100_TMEM_LOAD_32dp32b64xESZ_S19_NS4_39AutoVectorizingCopyWithAssumedAlignmentILi128EEENS4_14SM90_TMA_STOREES19_S20_S20_EEEvvEEEEvNT_6ParamsE,(.L_x_173 - _ZN7cutlass13device_kernelINS_4gemm6kernel13GemmUniversalIN4cute5tupleIJiiiiEEENS1_10collective13CollectiveMmaINS1_35MainloopSm100TmaUmmaWarpSpecializedILi7ELi2ELi2ENS5_IJNS4_1CILi1EEESB_SB_EEEEENS5_IJNSA_ILi128EEENSA_ILi256EEENSA_ILi64EEEEEEaNS5_IJlSB_lEEEaNS5_IJSB_llEEENS4_8TiledMMAINS4_8MMA_AtomIJNS4_15SM100_MMA_S8_SSIaaiLi128ELi256ELNS4_4UMMA5MajorE0ELSO_1ELNSN_8SaturateE0EEEEEENS4_6LayoutISC_NS5_IJNSA_ILi0EEEST_ST_EEEEENS5_IJNS4_10UnderscoreESW_SW_EEEEENS4_13SM90_TMA_LOADENS4_14ComposedLayoutINS4_7SwizzleILi2ELi4ELi3EEENS4_18smem_ptr_flag_bitsILi8EEENSS_INS5_IJNSA_ILi8EEESG_EEENS5_IJSG_SB_EEEEEEEvNS4_8identityESZ_NS10_INS11_ILi3ELi4ELi3EEES14_NSS_INS5_IJSE_S15_EEENS5_IJSB_SE_EEEEEEEvS1A_EENS_8epilogue10collective18CollectiveEpilogueINS1H_23Sm100TmaWarpSpecializedILi4ELi2ELi64ELb0ELb0EEEJSH_NS5_IJNSS_ISE_SB_EENSS_ISG_SB_EEEEEaSI_aSI_NS1H_6fusion15FusionCallbacksIS1L_NS1P_17LinearCombinationIaiaiLNS_15FloatRoundStyleE2EEESH_S1O_JEEENS4_5SM1004TMEM4LOAD26SM100_TMEM_LOAD_32dp32b64xESZ_S19_NS4_39AutoVectorizingCopyWithAssumedAlignmentILi128EEENS4_14SM90_TMA_STOREES19_S20_S20_EEEvvEEEEvNT_6ParamsE)
        .other          _ZN7cutlass13device_kernelINS_4gemm6kernel13GemmUniversalIN4cute5tupleIJiiiiEEENS1_10collective13CollectiveMmaINS1_35MainloopSm100TmaUmmaWarpSpecializedILi7ELi2ELi2ENS5_IJNS4_1CILi1EEESB_SB_EEEEENS5_IJNSA_ILi128EEENSA_ILi256EEENSA_ILi64EEEEEEaNS5_IJlSB_lEEEaNS5_IJSB_llEEENS4_8TiledMMAINS4_8MMA_AtomIJNS4_15SM100_MMA_S8_SSIaaiLi128ELi256ELNS4_4UMMA5MajorE0ELSO_1ELNSN_8SaturateE0EEEEEENS4_6LayoutISC_NS5_IJNSA_ILi0EEEST_ST_EEEEENS5_IJNS4_10UnderscoreESW_SW_EEEEENS4_13SM90_TMA_LOADENS4_14ComposedLayoutINS4_7SwizzleILi2ELi4ELi3EEENS4_18smem_ptr_flag_bitsILi8EEENSS_INS5_IJNSA_ILi8EEESG_EEENS5_IJSG_SB_EEEEEEEvNS4_8identityESZ_NS10_INS11_ILi3ELi4ELi3EEES14_NSS_INS5_IJSE_S15_EEENS5_IJSB_SE_EEEEEEEvS1A_EENS_8epilogue10collective18CollectiveEpilogueINS1H_23Sm100TmaWarpSpecializedILi4ELi2ELi64ELb0ELb0EEEJSH_NS5_IJNSS_ISE_SB_EENSS_ISG_SB_EEEEEaSI_aSI_NS1H_6fusion15FusionCallbacksIS1L_NS1P_17LinearCombinationIaiaiLNS_15FloatRoundStyleE2EEESH_S1O_JEEENS4_5SM1004TMEM4LOAD26SM100_TMEM_LOAD_32dp32b64xESZ_S19_NS4_39AutoVectorizingCopyWithAssumedAlignmentILi128EEENS4_14SM90_TMA_STOREES19_S20_S20_EEEvvEEEEvNT_6ParamsE,@"STO_CUDA_ENTRY STV_DEFAULT"
_ZN7cutlass13device_kernelINS_4gemm6kernel13GemmUniversalIN4cute5tupleIJiiiiEEENS1_10collective13CollectiveMmaINS1_35MainloopSm100TmaUmmaWarpSpecializedILi7ELi2ELi2ENS5_IJNS4_1CILi1EEESB_SB_EEEEENS5_IJNSA_ILi128EEENSA_ILi256EEENSA_ILi64EEEEEEaNS5_IJlSB_lEEEaNS5_IJSB_llEEENS4_8TiledMMAINS4_8MMA_AtomIJNS4_15SM100_MMA_S8_SSIaaiLi128ELi256ELNS4_4UMMA5MajorE0ELSO_1ELNSN_8SaturateE0EEEEEENS4_6LayoutISC_NS5_IJNSA_ILi0EEEST_ST_EEEEENS5_IJNS4_10UnderscoreESW_SW_EEEEENS4_13SM90_TMA_LOADENS4_14ComposedLayoutINS4_7SwizzleILi2ELi4ELi3EEENS4_18smem_ptr_flag_bitsILi8EEENSS_INS5_IJNSA_ILi8EEESG_EEENS5_IJSG_SB_EEEEEEEvNS4_8identityESZ_NS10_INS11_ILi3ELi4ELi3EEES14_NSS_INS5_IJSE_S15_EEENS5_IJSB_SE_EEEEEEEvS1A_EENS_8epilogue10collective18CollectiveEpilogueINS1H_23Sm100TmaWarpSpecializedILi4ELi2ELi64ELb0ELb0EEEJSH_NS5_IJNSS_ISE_SB_EENSS_ISG_SB_EEEEEaSI_aSI_NS1H_6fusion15FusionCallbacksIS1L_NS1P_17LinearCombinationIaiaiLNS_15FloatRoundStyleE2EEESH_S1O_JEEENS4_5SM1004TMEM4LOAD26SM100_TMEM_LOAD_32dp32b64xESZ_S19_NS4_39AutoVectorizingCopyWithAssumedAlignmentILi128EEENS4_14SM90_TMA_STOREES19_S20_S20_EEEvvEEEEvNT_6ParamsE:
[----:B------:R-:W1:Y:S01]  /*0000*/  LDC R1, c[0x0][0x37c] ;  /* 0x0000df00ff017b82 */ /* 0x000e620000000800 */
[----:B------:R-:W2:Y:S01]  /*0010*/  S2R R167, SR_TID.X ;  /* 0x0000000000a77919 */ /* 0x000ea20000002100 */
[----:B------:R-:W3:Y:S01]  /*0020*/  LDCU.64 UR4, c[0x0][0x890] ;  /* 0x00011200ff0477ac */ /* 0x000ee20008000a00 */
[----:B------:R-:W-:Y:S02]  /*0030*/  PRMT R151, RZ, 0x7610, R151 ;  /* 0x00007610ff977816 */ /* 0x000fe40000000097 */
[----:B------:R-:W-:Y:S01]  /*0040*/  ELECT P5, URZ, PT ;  /* 0x0000000000ff782f */ /* 0x000fe200038a0000 */
[----:B------:R-:W4:Y:S01]  /*0050*/  LDCU.64 UR46, c[0x0][0x358] ;  /* 0x00006b00ff2e77ac */ /* 0x000f220008000a00 */
[----:B---3--:R-:W-:-:S04]  /*0060*/  UISETP.NE.U32.AND UP0, UPT, UR4, URZ, UPT ;  /* 0x000000ff0400728c */ /* 0x008fc8000bf05070 */
[----:B------:R-:W-:Y:S01]  /*0070*/  UISETP.NE.AND.EX UP0, UPT, UR5, URZ, UPT, UP0 ;  /* 0x000000ff0500728c */ /* 0x000fe2000bf05300 */
[----:B--2---:R-:W-:-:S05]  /*0080*/  SHF.R.U32.HI R154, RZ, 0x5, R167 ;  /* 0x00000005ff9a7819 */ /* 0x004fca00000116a7 */
[----:B------:R-:W2:Y:S02]  /*0090*/  SHFL.IDX PT, R0, R154, RZ, 0x1f ;  /* 0x00001fff9a007589 */ /* 0x000ea400000e0000 */
[----:B--2---:R-:W-:Y:S01]  /*00a0*/  R2UR UR8, R0 ;  /* 0x00000000000872ca */ /* 0x004fe200000e0000 */
[----:B-1--4-:R-:W-:-:S14]  /*00b0*/  BRA.U UP0, `(.L_x_0) ;  /* 0x00000001002c7547 */ /* 0x012fdc000b800000 */
[----:B------:R-:W1:Y:S02]  /*00c0*/  LDCU.64 UR6, c[0x0][0x888] ;  /* 0x00011100ff0677ac */ /* 0x000e640008000a00 */
[----:B-1----:R-:W-:-:S04]  /*00d0*/  UISETP.NE.U32.AND UP0, UPT, UR6, URZ, UPT ;  /* 0x000000ff0600728c */ /* 0x002fc8000bf05070 */
[----:B------:R-:W-:-:S09]  /*00e0*/  UISETP.NE.AND.EX UP0, UPT, UR7, URZ, UPT, UP0 ;  /* 0x000000ff0700728c */ /* 0x000fd2000bf05300 */
[----:B------:R-:W-:Y:S05]  /*00f0*/  BRA.U !UP0, `(.L_x_1) ;  /* 0x0000000108107547 */ /* 0x000fea000b800000 */
[----:B------:R-:W1:Y:S02]  /*0100*/  LDC.64 R82, c[0x0][0x888] ;  /* 0x00022200ff527b82 */ /* 0x000e640000000a00 */
[----:B-1----:R1:W5:Y:S01]  /*0110*/  LDG.E R82, desc[UR46][R82.64] ;  /* 0x0000002e52527981 */ /* 0x002362000c1e1900 */
[----:B------:R-:W-:Y:S01]  /*0120*/  HFMA2 R151, -RZ, RZ, 0, 5.9604644775390625e-08 ;  /* 0x00000001ff977431 */ /* 0x000fe200000001ff */
[----:B------:R-:W-:Y:S05]  /*0130*/  BRA `(.L_x_0) ;  /* 0x00000000000c7947 */ /* 0x000fea0003800000 */
.L_x_1:
[----:B------:R-:W1:Y:S01]  /*0140*/  LDCU UR6, c[0x0][0x880] ;  /* 0x00011000ff0677ac */ /* 0x000e620008000800 */
[----:B------:R-:W-:Y:S01]  /*0150*/  HFMA2 R151, -RZ, RZ, 0, 5.9604644775390625e-08 ;  /* 0x00000001ff977431 */ /* 0x000fe200000001ff */
[----:B-1----:R-:W-:-:S07]  /*0160*/  MOV R82, UR6 ;  /* 0x0000000600527c02 */ /* 0x002fce0008000f00 */
.L_x_0:
[----:B------:R-:W2:Y:S02]  /*0170*/  LDCU.64 UR6, c[0x0][0x8b0] ;  /* 0x00011600ff0677ac */ /* 0x000ea40008000a00 */
[----:B--2---:R-:W-:-:S04]  /*0180*/  UISETP.NE.U32.AND UP0, UPT, UR6, URZ, UPT ;  /* 0x000000ff0600728c */ /* 0x004fc8000bf05070 */
[----:B------:R-:W-:-:S09]  /*0190*/  UISETP.NE.AND.EX UP0, UPT, UR7, URZ, UPT, UP0 ;  /* 0x000000ff0700728c */ /* 0x000fd2000bf05300 */
[----:B------:R-:W-:Y:S05]  /*01a0*/  BRA.U UP0, `(.L_x_2) ;  /* 0x0000000100247547 */ /* 0x000fea000b800000 */
[----:B------:R-:W2:Y:S02]  /*01b0*/  LDCU.64 UR6, c[0x0][0x8a8] ;  /* 0x00011500ff0677ac */ /* 0x000ea40008000a00 */
[----:B--2---:R-:W-:-:S04]  /*01c0*/  UISETP.NE.U32.AND UP0, UPT, UR6, URZ, UPT ;  /* 0x000000ff0600728c */ /* 0x004fc8000bf05070 */
[----:B------:R-:W-:-:S09]  /*01d0*/  UISETP.NE.AND.EX UP0, UPT, UR7, URZ, UPT, UP0 ;  /* 0x000000ff0700728c */ /* 0x000fd2000bf05300 */
[----:B------:R-:W-:Y:S05]  /*01e0*/  BRA.U !UP0, `(.L_x_3) ;  /* 0x00000001080c7547 */ /* 0x000fea000b800000 */
[----:B------:R-:W2:Y:S02]  /*01f0*/  LDC.64 R78, c[0x0][0x8a8] ;  /* 0x00022a00ff4e7b82 */ /* 0x000ea40000000a00 */
[----:B--2---:R2:W5:Y:S01]  /*0200*/  LDG.E R78, desc[UR46][R78.64] ;  /* 0x0000002e4e4e7981 */ /* 0x004562000c1e1900 */
[----:B------:R-:W-:Y:S05]  /*0210*/  BRA `(.L_x_2) ;  /* 0x0000000000087947 */ /* 0x000fea0003800000 */
.L_x_3:
[----:B------:R-:W2:Y:S02]  /*0220*/  LDCU UR6, c[0x0][0x8a0] ;  /* 0x00011400ff0677ac */ /* 0x000ea40008000800 */
[----:B--2---:R-:W-:Y:S02]  /*0230*/  MOV R78, UR6 ;  /* 0x00000006004e7c02 */ /* 0x004fe40008000f00 */
.L_x_2:
[----:B------:R-:W-:Y:S01]  /*0240*/  IMAD.U32 R0, RZ, RZ, UR8 ;  /* 0x00000008ff007e24 */ /* 0x000fe2000f8e00ff */
[----:B------:R-:W-:Y:S04]  /*0250*/  BSSY.RECONVERGENT B0, `(.L_x_4) ;  /* 0x000000c000007945 */ /* 0x000fe80003800200 */
[C---:B------:R-:W-:Y:S02]  /*0260*/  ISETP.NE.OR P1, PT, R0.reuse, 0x1, !P5 ;  /* 0x000000010000780c */ /* 0x040fe40006f25670 */
[----:B------:R-:W-:-:S11]  /*0270*/  ISETP.NE.OR P0, PT, R0, 0x3, !P5 ;  /* 0x000000030000780c */ /* 0x000fd60006f05670 */
[----:B------:R-:W-:Y:S05]  /*0280*/  @P1 BRA `(.L_x_5) ;  /* 0x0000000000201947 */ /* 0x000fea0003800000 */
[----:B------:R-:W3:Y:S02]  /*0290*/  LDCU.64 UR6, c[0x0][0x348] ;  /* 0x00006900ff0677ac */ /* 0x000ee40008000a00 */
[----:B---3--:R-:W-:Y:S02]  /*02a0*/  UIADD3 UR10, UP1, UPT, UR6, 0x80, URZ ;  /* 0x00000080060a7890 */ /* 0x008fe4000ff3e0ff */
[----:B------:R-:W-:Y:S02]  /*02b0*/  UIADD3 UR6, UP0, UPT, UR6, 0x180, URZ ;  /* 0x0000018006067890 */ /* 0x000fe4000ff1e0ff */
[----:B------:R-:W-:Y:S02]  /*02c0*/  UIADD3.X UR11, UPT, UPT, URZ, UR7, URZ, UP1, !UPT ;  /* 0x00000007ff0b7290 */ /* 0x000fe40008ffe4ff */
[----:B------:R-:W-:-:S07]  /*02d0*/  UIADD3.X UR7, UPT, UPT, URZ, UR7, URZ, UP0, !UPT ;  /* 0x00000007ff077290 */ /* 0x000fce00087fe4ff */
[----:B------:R3:W-:Y:S02]  /*02e0*/  UTMACCTL.PF [UR10] ;  /* 0x000000000a0079b9 */ /* 0x0007e40008040000 */
[----:B------:R3:W-:Y:S02]  /*02f0*/  UTMACCTL.PF [UR6] ;  /* 0x00000000060079b9 */ /* 0x0007e40008040000 */
[----:B---3--:R-:W-:Y:S01]  /*0300*/  NOP ;  /* 0x0000000000007918 */ /* 0x008fe20000000000 */
.L_x_5:
[----:B------:R-:W-:Y:S05]  /*0310*/  BSYNC.RECONVERGENT B0 ;  /* 0x0000000000007941 */ /* 0x000fea0003800200 */
.L_x_4:
[----:B------:R-:W-:Y:S04]  /*0320*/  BSSY.RECONVERGENT B0, `(.L_x_6) ;  /* 0x000000a000007945 */ /* 0x000fe80003800200 */
        /* <DEDUP_REMOVED lines=9> */
.L_x_7:
[----:B------:R-:W-:Y:S05]  /*03c0*/  BSYNC.RECONVERGENT B0 ;  /* 0x0000000000007941 */ /* 0x000fea0003800200 */
.L_x_6:
[----:B------:R-:W3:Y:S01]  /*03d0*/  LDCU.64 UR6, c[0x0][0x888] ;  /* 0x00011100ff0677ac */ /* 0x000ee20008000a00 */
[----:B------:R-:W-:Y:S02]  /*03e0*/  UISETP.EQ.U32.AND UP1, UPT, UR4, URZ, UPT ;  /* 0x000000ff0400728c */ /* 0x000fe4000bf22070 */
[----:B------:R-:W-:Y:S02]  /*03f0*/  UPLOP3.LUT UP2, UPT, UPT, UPT, UPT, 0x80, 0x8 ;  /* 0x000000000008789c */ /* 0x000fe40003f4f070 */
[----:B---3--:R-:W-:-:S04]  /*0400*/  UISETP.NE.U32.AND UP0, UPT, UR6, URZ, UPT ;  /* 0x000000ff0600728c */ /* 0x008fc8000bf05070 */
[----:B------:R-:W-:-:S04]  /*0410*/  UISETP.NE.AND.EX UP0, UPT, UR7, URZ, UPT, UP0 ;  /* 0x000000ff0700728c */ /* 0x000fc8000bf05300 */
[----:B------:R-:W-:-:S04]  /*0420*/  UISETP.EQ.OR.EX UP3, UPT, UR5, URZ, !UP0, UP1 ;  /* 0x000000ff0500728c */ /* 0x000fc8000c762710 */
[----:B------:R-:W-:-:S05]  /*0430*/  UP2UR UR50, UPR, URZ, 0x8 ;  /* 0x00000008ff327883 */ /* 0x000fca0008000000 */
[----:B------:R-:W-:Y:S07]  /*0440*/  BRA.U !UP3, `(.L_x_8) ;  /* 0x000000010b207547 */ /* 0x000fee000b800000 */
[----:B-----5:R-:W-:Y:S01]  /*0450*/  R2UR UR6, R82 ;  /* 0x00000000520672ca */ /* 0x020fe200000e0000 */
[----:B------:R-:W-:Y:S02]  /*0460*/  UISETP.NE.U32.AND UP2, UPT, UR4, URZ, UPT ;  /* 0x000000ff0400728c */ /* 0x000fe4000bf45070 */
[----:B------:R-:W-:Y:S02]  /*0470*/  USEL UR4, URZ, 0xffffffff, UP0 ;  /* 0xffffffffff047887 */ /* 0x000fe40008000000 */
[----:B------:R-:W-:-:S08]  /*0480*/  UISETP.NE.AND.EX UP2, UPT, UR5, URZ, UPT, UP2 ;  /* 0x000000ff0500728c */ /* 0x000fd0000bf45320 */
[----:B------:R-:W-:-:S04]  /*0490*/  UISETP.NE.AND UP1, UPT, UR6, URZ, UPT ;  /* 0x000000ff0600728c */ /* 0x000fc8000bf25270 */
[----:B------:R-:W-:-:S04]  /*04a0*/  @!UP2 USEL UR4, URZ, 0xffffffff, UP1 ;  /* 0xffffffffff04a887 */ /* 0x000fc80008800000 */
[----:B------:R-:W-:-:S04]  /*04b0*/  ULOP3.LUT UR4, UR4, 0x1, URZ, 0xc0, !UPT ;  /* 0x0000000104047892 */ /* 0x000fc8000f8ec0ff */
[----:B------:R-:W-:-:S11]  /*04c0*/  UISETP.NE.U32.AND UP2, UPT, UR4, 0x1, UPT ;  /* 0x000000010400788c */ /* 0x000fd6000bf45070 */
.L_x_8:
[----:B------:R-:W3:Y:S01]  /*04d0*/  SHFL.IDX PT, R2, R154, RZ, 0x1f ;  /* 0x00001fff9a027589 */ /* 0x000ee200000e0000 */
[----:B------:R-:W-:-:S04]  /*04e0*/  UISETP.NE.AND UP1, UPT, UR8, 0x2, UPT ;  /* 0x000000020800788c */ /* 0x000fc8000bf25270 */
[----:B------:R-:W-:Y:S01]  /*04f0*/  USEL UR6, URZ, 0x1, UP1 ;  /* 0x00000001ff067887 */ /* 0x000fe20008800000 */
[----:B---3--:R-:W-:-:S13]  /*0500*/  ISETP.NE.AND P0, PT, R2, RZ, PT ;  /* 0x000000ff0200720c */ /* 0x008fda0003f05270 */
[----:B------:R-:W-:Y:S05]  /*0510*/  @P0 BRA `(.L_x_9) ;  /* 0x0000000000600947 */ /* 0x000fea0003800000 */
[----:B------:R-:W3:Y:S01]  /*0520*/  S2UR UR5, SR_CgaCtaId ;  /* 0x00000000000579c3 */ /* 0x000ee20000008800 */
[----:B------:R-:W-:Y:S01]  /*0530*/  UMOV UR7, 0x400 ;  /* 0x0000040000077882 */ /* 0x000fe20000000000 */
[----:B------:R-:W-:Y:S01]  /*0540*/  UMOV UR4, 0x1 ;  /* 0x0000000100047882 */ /* 0x000fe20000000000 */
[----:B------:R-:W-:Y:S01]  /*0550*/  ELECT P0, URZ, PT ;  /* 0x0000000000ff782f */ /* 0x000fe20003800000 */
[----:B------:R-:W-:-:S04]  /*0560*/  UIADD3 UR10, UPT, UPT, -UR4, 0x100000, URZ ;  /* 0x00100000040a7890 */ /* 0x000fc8000fffe1ff */
[----:B------:R-:W-:Y:S02]  /*0570*/  USHF.L.U32 UR11, UR10, 0xb, URZ ;  /* 0x0000000b0a0b7899 */ /* 0x000fe400080006ff */
[----:B------:R-:W-:Y:S02]  /*0580*/  USHF.L.U32 UR10, UR10, 0x1, URZ ;  /* 0x000000010a0a7899 */ /* 0x000fe400080006ff */
[----:B---3--:R-:W-:Y:S01]  /*0590*/  ULEA UR5, UR5, UR7, 0x18 ;  /* 0x0000000705057291 */ /* 0x008fe2000f8ec0ff */
[----:B------:R-:W3:Y:S11]  /*05a0*/  FENCE.VIEW.ASYNC.S ;  /* 0x00000000000073c6 */ /* 0x000ef60000000000 */
[----:B---3--:R3:W4:Y:S01]  /*05b0*/  SYNCS.EXCH.64 URZ, [UR5], UR10 ;  /* 0x0000000a05ff75b2 */ /* 0x0087220008000100 */
[----:B------:R3:W1:Y:S01]  /*05c0*/  SYNCS.EXCH.64 URZ, [UR5+0x38], UR10 ;  /* 0x0000380a05ff75b2 */ /* 0x0006620008000100 */
        /* <DEDUP_REMOVED lines=11> */
[----:B------:R3:W1:Y:S02]  /*0680*/  SYNCS.EXCH.64 URZ, [UR5+0x68], UR10 ;  /* 0x0000680a05ff75b2 */ /* 0x0006640008000100 */
[----:B---3--:R-:W-:Y:S01]  /*0690*/  NOP ;  /* 0x0000000000007918 */ /* 0x008fe20000000000 */
.L_x_9:
[----:B------:R-:W3:Y:S01]  /*06a0*/  SHFL.IDX PT, R2, R154, RZ, 0x1f ;  /* 0x00001fff9a027589 */ /* 0x000ee200000e0000 */
[----:B------:R-:W-:Y:S01]  /*06b0*/  NOP ;  /* 0x0000000000007918 */ /* 0x000fe20000000000 */
[----:B---3--:R-:W-:-:S13]  /*06c0*/  ISETP.NE.AND P0, PT, R2, 0x1, PT ;  /* 0x000000010200780c */ /* 0x008fda0003f05270 */
[----:B------:R-:W-:Y:S05]  /*06d0*/  @P0 BRA `(.L_x_10) ;  /* 0x0000000000580947 */ /* 0x000fea0003800000 */
[----:B------:R-:W3:Y:S01]  /*06e0*/  S2UR UR7, SR_CgaCtaId ;  /* 0x00000000000779c3 */ /* 0x000ee20000008800 */
[----:B------:R-:W-:Y:S01]  /*06f0*/  UMOV UR9, 0x400 ;  /* 0x0000040000097882 */ /* 0x000fe20000000000 */
[----:B------:R-:W-:Y:S01]  /*0700*/  UMOV UR5, 0x20 ;  /* 0x0000002000057882 */ /* 0x000fe20000000000 */
[----:B------:R-:W-:Y:S01]  /*0710*/  UMOV UR4, 0x80 ;  /* 0x0000008000047882 */ /* 0x000fe20000000000 */
[----:B------:R-:W-:-:S04]  /*0720*/  UIADD3 UR10, UPT, UPT, -UR5, 0x100000, URZ ;  /* 0x00100000050a7890 */ /* 0x000fc8000fffe1ff */
[----:B------:R-:W-:Y:S02]  /*0730*/  USHF.L.U32 UR11, UR10, 0xb, URZ ;  /* 0x0000000b0a0b7899 */ /* 0x000fe400080006ff */
[----:B------:R-:W-:Y:S02]  /*0740*/  USHF.L.U32 UR10, UR10, 0x1, URZ ;  /* 0x000000010a0a7899 */ /* 0x000fe400080006ff */
[----:B------:R-:W-:-:S04]  /*0750*/  UIADD3 UR4, UPT, UPT, -UR4, 0x100000, URZ ;  /* 0x0010000004047890 */ /* 0x000fc8000fffe1ff */
[----:B------:R-:W-:Y:S02]  /*0760*/  USHF.L.U32 UR5, UR4, 0xb, URZ ;  /* 0x0000000b04057899 */ /* 0x000fe400080006ff */
[----:B------:R-:W-:Y:S01]  /*0770*/  USHF.L.U32 UR4, UR4, 0x1, URZ ;  /* 0x0000000104047899 */ /* 0x000fe200080006ff */
[----:B------:R-:W-:Y:S01]  /*0780*/  ELECT P0, URZ, PT ;  /* 0x0000000000ff782f */ /* 0x000fe20003800000 */
[----:B---3--:R-:W-:Y:S01]  /*0790*/  ULEA UR7, UR7, UR9, 0x18 ;  /* 0x0000000907077291 */ /* 0x008fe2000f8ec0ff */
[----:B------:R-:W3:Y:S11]  /*07a0*/  FENCE.VIEW.ASYNC.S ;  /* 0x00000000000073c6 */ /* 0x000ef60000000000 */
[----:B---3--:R3:W1:Y:S01]  /*07b0*/  SYNCS.EXCH.64 URZ, [UR7+0x70], UR10 ;  /* 0x0000700a07ff75b2 */ /* 0x0086620008000100 */
[----:B------:R3:W1:Y:S01]  /*07c0*/  SYNCS.EXCH.64 URZ, [UR7+0x90], UR4 ;  /* 0x0000900407ff75b2 */ /* 0x0006620008000100 */
[----:B------:R3:W1:Y:S01]  /*07d0*/  SYNCS.EXCH.64 URZ, [UR7+0x78], UR10 ;  /* 0x0000780a07ff75b2 */ /* 0x0006620008000100 */
[----:B------:R3:W1:Y:S01]  /*07e0*/  SYNCS.EXCH.64 URZ, [UR7+0x98], UR4 ;  /* 0x0000980407ff75b2 */ /* 0x0006620008000100 */
[----:B------:R3:W1:Y:S01]  /*07f0*/  SYNCS.EXCH.64 URZ, [UR7+0x80], UR10 ;  /* 0x0000800a07ff75b2 */ /* 0x0006620008000100 */
[----:B------:R3:W1:Y:S01]  /*0800*/  SYNCS.EXCH.64 URZ, [UR7+0xa0], UR4 ;  /* 0x0000a00407ff75b2 */ /* 0x0006620008000100 */
[----:B------:R3:W1:Y:S01]  /*0810*/  SYNCS.EXCH.64 URZ, [UR7+0x88], UR10 ;  /* 0x0000880a07ff75b2 */ /* 0x0006620008000100 */
[----:B------:R3:W1:Y:S01]  /*0820*/  SYNCS.EXCH.64 URZ, [UR7+0xa8], UR4 ;  /* 0x0000a80407ff75b2 */ /* 0x0006620008000100 */
[----:B------:R-:W-:Y:S01]  /*0830*/  NOP ;  /* 0x0000000000007918 */ /* 0x000fe20000000000 */
.L_x_10:
[----:B------:R-:W2:Y:S01]  /*0840*/  SHFL.IDX PT, R2, R154, RZ, 0x1f ;  /* 0x00001fff9a027589 */ /* 0x000ea200000e0000 */
[----:B------:R-:W-:Y:S01]  /*0850*/  NOP ;  /* 0x0000000000007918 */ /* 0x000fe20000000000 */
[----:B--2---:R-:W-:-:S13]  /*0860*/  ISETP.NE.AND P0, PT, R2, 0x3, PT ;  /* 0x000000030200780c */ /* 0x004fda0003f05270 */
[----:B------:R-:W-:Y:S05]  /*0870*/  @P0 BRA `(.L_x_11) ;  /* 0x0000000000300947 */ /* 0x000fea0003800000 */
[----:B---3--:R-:W2:Y:S01]  /*0880*/  S2UR UR5, SR_CgaCtaId ;  /* 0x00000000000579c3 */ /* 0x008ea20000008800 */
[----:B------:R-:W-:Y:S01]  /*0890*/  UMOV UR7, 0x400 ;  /* 0x0000040000077882 */ /* 0x000fe20000000000 */
[----:B------:R-:W-:Y:S01]  /*08a0*/  UMOV UR4, 0x20 ;  /* 0x0000002000047882 */ /* 0x000fe20000000000 */
[----:B------:R-:W-:Y:S01]  /*08b0*/  ELECT P0, URZ, PT ;  /* 0x0000000000ff782f */ /* 0x000fe20003800000 */
[----:B------:R-:W-:-:S04]  /*08c0*/  UIADD3 UR10, UPT, UPT, -UR4, 0x100000, URZ ;  /* 0x00100000040a7890 */ /* 0x000fc8000fffe1ff */
[----:B------:R-:W-:Y:S02]  /*08d0*/  USHF.L.U32 UR11, UR10, 0xb, URZ ;  /* 0x0000000b0a0b7899 */ /* 0x000fe400080006ff */
[----:B------:R-:W-:Y:S02]  /*08e0*/  USHF.L.U32 UR10, UR10, 0x1, URZ ;  /* 0x000000010a0a7899 */ /* 0x000fe400080006ff */
[----:B--2---:R-:W-:Y:S01]  /*08f0*/  ULEA UR5, UR5, UR7, 0x18 ;  /* 0x0000000705057291 */ /* 0x004fe2000f8ec0ff */
[----:B------:R-:W2:Y:S11]  /*0900*/  FENCE.VIEW.ASYNC.S ;  /* 0x00000000000073c6 */ /* 0x000eb60000000000 */
[----:B--2---:R2:W3:Y:S01]  /*0910*/  SYNCS.EXCH.64 URZ, [UR5+0xb0], UR10 ;  /* 0x0000b00a05ff75b2 */ /* 0x0044e20008000100 */
[----:B------:R2:W1:Y:S01]  /*0920*/  SYNCS.EXCH.64 URZ, [UR5+0xb8], UR10 ;  /* 0x0000b80a05ff75b2 */ /* 0x0004620008000100 */
[----:B------:R-:W-:Y:S01]  /*0930*/  NOP ;  /* 0x0000000000007918 */ /* 0x000fe20000000000 */
.L_x_11:
[----:B------:R-:W4:Y:S01]  /*0940*/  SHFL.IDX PT, R2, R154, RZ, 0x1f ;  /* 0x00001fff9a027589 */ /* 0x000f2200000e0000 */
[----:B------:R-:W-:Y:S01]  /*0950*/  NOP ;  /* 0x0000000000007918 */ /* 0x000fe20000000000 */
[----:B----4-:R-:W-:-:S13]  /*0960*/  ISETP.NE.AND P0, PT, R2, 0x4, PT ;  /* 0x000000040200780c */ /* 0x010fda0003f05270 */
[----:B------:R-:W-:Y:S05]  /*0970*/  @P0 BRA `(.L_x_12) ;  /* 0x00000000004c0947 */ /* 0x000fea0003800000 */
[----:B--23--:R-:W2:Y:S01]  /*0980*/  S2UR UR5, SR_CgaCtaId ;  /* 0x00000000000579c3 */ /* 0x00cea20000008800 */
[----:B------:R-:W-:Y:S01]  /*0990*/  UMOV UR9, 0x100 ;  /* 0x0000010000097882 */ /* 0x000fe20000000000 */
[----:B------:R-:W-:Y:S01]  /*09a0*/  UMOV UR7, 0x400 ;  /* 0x0000040000077882 */ /* 0x000fe20000000000 */
[----:B------:R-:W-:Y:S01]  /*09b0*/  USEL UR9, UR9, 0xe0, UP2 ;  /* 0x000000e009097887 */ /* 0x000fe20009000000 */
[----:B------:R-:W-:Y:S01]  /*09c0*/  UMOV UR4, 0x1 ;  /* 0x0000000100047882 */ /* 0x000fe20000000000 */
[----:B------:R-:W-:Y:S01]  /*09d0*/  ELECT P0, URZ, PT ;  /* 0x0000000000ff782f */ /* 0x000fe20003800000 */
[----:B------:R-:W-:-:S04]  /*09e0*/  UIADD3 UR10, UPT, UPT, -UR4, 0x100000, URZ ;  /* 0x00100000040a7890 */ /* 0x000fc8000fffe1ff */
[----:B------:R-:W-:Y:S02]  /*09f0*/  USHF.L.U32 UR11, UR10, 0xb, URZ ;  /* 0x0000000b0a0b7899 */ /* 0x000fe400080006ff */
[----:B------:R-:W-:Y:S02]  /*0a00*/  USHF.L.U32 UR10, UR10, 0x1, URZ ;  /* 0x000000010a0a7899 */ /* 0x000fe400080006ff */
[----:B------:R-:W-:-:S04]  /*0a10*/  UIADD3 UR12, UPT, UPT, -UR9, 0x100000, URZ ;  /* 0x00100000090c7890 */ /* 0x000fc8000fffe1ff */
[----:B------:R-:W-:Y:S02]  /*0a20*/  USHF.L.U32 UR13, UR12, 0xb, URZ ;  /* 0x0000000b0c0d7899 */ /* 0x000fe400080006ff */
[----:B------:R-:W-:Y:S02]  /*0a30*/  USHF.L.U32 UR12, UR12, 0x1, URZ ;  /* 0x000000010c0c7899 */ /* 0x000fe400080006ff */
[----:B--2---:R-:W-:Y:S01]  /*0a40*/  ULEA UR5, UR5, UR7, 0x18 ;  /* 0x0000000705057291 */ /* 0x004fe2000f8ec0ff */
[----:B------:R-:W2:Y:S11]  /*0a50*/  FENCE.VIEW.ASYNC.S ;  /* 0x00000000000073c6 */ /* 0x000eb60000000000 */
[----:B--2---:R4:W2:Y:S01]  /*0a60*/  SYNCS.EXCH.64 URZ, [UR5+0xc0], UR10 ;  /* 0x0000c00a05ff75b2 */ /* 0x0048a20008000100 */
[----:B------:R4:W3:Y:S01]  /*0a70*/  SYNCS.EXCH.64 URZ, [UR5+0xd0], UR12 ;  /* 0x0000d00c05ff75b2 */ /* 0x0008e20008000100 */
[----:B------:R4:W1:Y:S01]  /*0a80*/  SYNCS.EXCH.64 URZ, [UR5+0xc8], UR10 ;  /* 0x0000c80a05ff75b2 */ /* 0x0008620008000100 */
[----:B------:R4:W1:Y:S02]  /*0a90*/  SYNCS.EXCH.64 URZ, [UR5+0xd8], UR12 ;  /* 0x0000d80c05ff75b2 */ /* 0x0008640008000100 */
[----:B----4-:R-:W-:Y:S01]  /*0aa0*/  NOP ;  /* 0x0000000000007918 */ /* 0x010fe20000000000 */
.L_x_12:
[----:B------:R-:W4:Y:S01]  /*0ab0*/  SHFL.IDX PT, R2, R154, RZ, 0x1f ;  /* 0x00001fff9a027589 */ /* 0x000f2200000e0000 */
[----:B------:R-:W-:Y:S01]  /*0ac0*/  NOP ;  /* 0x0000000000007918 */ /* 0x000fe20000000000 */
[----:B----4-:R-:W-:-:S13]  /*0ad0*/  ISETP.NE.AND P0, PT, R2, 0x5, PT ;  /* 0x000000050200780c */ /* 0x010fda0003f05270 */
[----:B------:R-:W-:Y:S05]  /*0ae0*/  @P0 BRA `(.L_x_13) ;  /* 0x0000000000480947 */ /* 0x000fea0003800000 */
[----:B---3--:R-:W3:Y:S01]  /*0af0*/  S2UR UR7, SR_CgaCtaId ;  /* 0x00000000000779c3 */ /* 0x008ee20000008800 */
[----:B------:R-:W-:Y:S01]  /*0b00*/  UMOV UR9, 0x400 ;  /* 0x0000040000097882 */ /* 0x000fe20000000000 */
[----:B--2---:R-:W-:Y:S01]  /*0b10*/  UMOV UR5, 0x1 ;  /* 0x0000000100057882 */ /* 0x004fe20000000000 */
        /* <DEDUP_REMOVED lines=9> */
[----:B------:R-:W2:Y:S11]  /*0bb0*/  FENCE.VIEW.ASYNC.S ;  /* 0x00000000000073c6 */ /* 0x000eb60000000000 */
[----:B--2---:R4:W2:Y:S01]  /*0bc0*/  SYNCS.EXCH.64 URZ, [UR7+0xe0], UR10 ;  /* 0x0000e00a07ff75b2 */ /* 0x0048a20008000100 */
[----:B------:R4:W3:Y:S01]  /*0bd0*/  SYNCS.EXCH.64 URZ, [UR7+0xf0], UR4 ;  /* 0x0000f00407ff75b2 */ /* 0x0008e20008000100 */
[----:B------:R4:W1:Y:S01]  /*0be0*/  SYNCS.EXCH.64 URZ, [UR7+0xe8], UR10 ;  /* 0x0000e80a07ff75b2 */ /* 0x0008620008000100 */
[----:B------:R4:W1:Y:S02]  /*0bf0*/  SYNCS.EXCH.64 URZ, [UR7+0xf8], UR4 ;  /* 0x0000f80407ff75b2 */ /* 0x0008640008000100 */
[----:B----4-:R-:W-:Y:S01]  /*0c00*/  NOP ;  /* 0x0000000000007918 */ /* 0x010fe20000000000 */
.L_x_13:
[----:B------:R-:W4:Y:S01]  /*0c10*/  SHFL.IDX PT, R2, R154, RZ, 0x1f ;  /* 0x00001fff9a027589 */ /* 0x000f2200000e0000 */
[----:B------:R-:W-:Y:S01]  /*0c20*/  NOP ;  /* 0x0000000000007918 */ /* 0x000fe20000000000 */
[----:B----4-:R-:W-:-:S13]  /*0c30*/  ISETP.NE.AND P0, PT, R2, 0x3, PT ;  /* 0x000000030200780c */ /* 0x010fda0003f05270 */
[----:B------:R-:W-:Y:S05]  /*0c40*/  @P0 BRA `(.L_x_14) ;  /* 0x0000000000380947 */ /* 0x000fea0003800000 */
[----:B--23--:R-:W2:Y:S01]  /*0c50*/  S2UR UR5, SR_CgaCtaId ;  /* 0x00000000000579c3 */ /* 0x00cea20000008800 */
        /* <DEDUP_REMOVED lines=13> */
.L_x_14:
[----:B--23--:R-:W2:Y:S01]  /*0d30*/  S2UR UR5, SR_CTAID.X ;  /* 0x00000000000579c3 */ /* 0x00cea20000002500 */
[----:B------:R-:W-:-:S05]  /*0d40*/  CS2R.32 R152, SR_CgaSize ;  /* 0x0000000000987805 */ /* 0x000fca0000008a00 */
[----:B------:R-:W-:-:S05]  /*0d50*/  IMAD R152, R152, -0xa0, RZ ;  /* 0xffffff6098987824 */ /* 0x000fca00078e02ff */
[----:B------:R-:W-:-:S14]  /*0d60*/  R2UR UR9, R152 ;  /* 0x00000000980972ca */ /* 0x000fdc00000e0000 */
[----:B------:R-:W3:Y:S01]  /*0d70*/  LDCU UR9, c[0x0][UR9+0x2b0] ;  /* 0x00005600090977ac */ /* 0x000ee20008000800 */
[----:B------:R-:W-:Y:S01]  /*0d80*/  NOP ;  /* 0x0000000000007918 */ /* 0x000fe20000000000 */
[----:B------:R-:W-:-:S05]  /*0d90*/  CS2R.32 R152, SR_CgaSize ;  /* 0x0000000000987805 */ /* 0x000fca0000008a00 */
[----:B------:R-:W-:-:S05]  /*0da0*/  IMAD R152, R152, -0xa0, RZ ;  /* 0xffffff6098987824 */ /* 0x000fca00078e02ff */
[----:B------:R-:W-:-:S14]  /*0db0*/  R2UR UR7, R152 ;  /* 0x00000000980772ca */ /* 0x000fdc00000e0000 */
[----:B------:R-:W4:Y:S01]  /*0dc0*/  LDCU UR7, c[0x0][UR7+0x2b4] ;  /* 0x00005680070777ac */ /* 0x000f220008000800 */
[----:B------:R-:W1:Y:S08]  /*0dd0*/  S2UR UR4, SR_CTAID.Y ;  /* 0x00000000000479c3 */ /* 0x000e700000002600 */
[----:B------:R-:W4:Y:S01]  /*0de0*/  LDC R9, c[0x0][0xb24] ;  /* 0x0002c900ff097b82 */ /* 0x000f220000000800 */
[----:B--2---:R-:W-:-:S02]  /*0df0*/  I2FP.F32.U32 R4, UR5 ;  /* 0x0000000500047c45 */ /* 0x004fc40008201000 */
[----:B------:R-:W-:-:S05]  /*0e00*/  CS2R.32 R5, SR_CgaSize ;  /* 0x0000000000057805 */ /* 0x000fca0000008a00 */
[----:B------:R-:W-:-:S06]  /*0e10*/  IMAD R5, R5, -0xa0, RZ ;  /* 0xffffff6005057824 */ /* 0x000fcc00078e02ff */
[----:B------:R-:W2:Y:S01]  /*0e20*/  LDC R5, c[0x0][R5+0x2a0] ;  /* 0x0000a80005057b82 */ /* 0x000ea20000000800 */
[----:B------:R-:W-:Y:S01]  /*0e30*/  MOV R21, UR5 ;  /* 0x0000000500157c02 */ /* 0x000fe20008000f00 */
[----:B---3--:R-:W-:Y:S01]  /*0e40*/  FMUL R4, R4, UR9 ;  /* 0x0000000904047c20 */ /* 0x008fe20008400000 */
[----:B-1----:R-:W-:Y:S02]  /*0e50*/  I2FP.F32.U32 R2, UR4 ;  /* 0x0000000400027c45 */ /* 0x002fe40008201000 */
[----:B------:R-:W-:-:S05]  /*0e60*/  CS2R.32 R3, SR_CgaSize ;  /* 0x0000000000037805 */ /* 0x000fca0000008a00 */
[----:B------:R-:W-:-:S06]  /*0e70*/  IMAD R3, R3, -0xa0, RZ ;  /* 0xffffff6003037824 */ /* 0x000fcc00078e02ff */
[----:B------:R-:W1:Y:S01]  /*0e80*/  LDC R3, c[0x0][R3+0x2a4] ;  /* 0x0000a90003037b82 */ /* 0x000e620000000800 */
[----:B------:R-:W3:Y:S01]  /*0e90*/  F2I.U32.TRUNC.NTZ R152, R4 ;  /* 0x0000000400987305 */ /* 0x000ee2000020f000 */
[----:B------:R-:W-:Y:S01]  /*0ea0*/  MOV R20, UR4 ;  /* 0x0000000400147c02 */ /* 0x000fe20008000f00 */
[----:B----4-:R-:W-:-:S05]  /*0eb0*/  FMUL R2, R2, UR7 ;  /* 0x0000000702027c20 */ /* 0x010fca0008400000 */
[----:B------:R-:W-:Y:S01]  /*0ec0*/  BAR.SYNC.DEFER_BLOCKING 0x0 ;  /* 0x0000000000007b1d */ /* 0x000fe20000010000 */
[----:B------:R-:W-:-:S05]  /*0ed0*/  ISETP.GE.AND P0, PT, R9, 0x1, PT ;  /* 0x000000010900780c */ /* 0x000fca0003f06270 */
[----:B------:R-:W4:Y:S02]  /*0ee0*/  F2I.U32.TRUNC.NTZ R150, R2 ;  /* 0x0000000200967305 */ /* 0x000f24000020f000 */
[----:B------:R-:W1:Y:S01]  /*0ef0*/  S2UR UR36, SR_CTAID.Z ;  /* 0x00000000002479c3 */ /* 0x000e620000002700 */
[----:B---3--:R-:W-:-:S05]  /*0f00*/  IADD3 R152, PT, PT, -R152, RZ, RZ ;  /* 0x000000ff98987210 */ /* 0x008fca0007ffe1ff */
[----:B--2---:R-:W-:Y:S01]  /*0f10*/  IMAD R152, R5, R152, UR5 ;  /* 0x0000000505987e24 */ /* 0x004fe2000f8e0298 */
[----:B----4-:R-:W-:-:S05]  /*0f20*/  IADD3 R150, PT, PT, -R150, RZ, RZ ;  /* 0x000000ff96967210 */ /* 0x010fca0007ffe1ff */
[----:B-1----:R-:W-:Y:S01]  /*0f30*/  IMAD R150, R3, R150, UR4 ;  /* 0x0000000403967e24 */ /* 0x002fe2000f8e0296 */
[----:B------:R-:W-:Y:S06]  /*0f40*/  @!P0 BRA `(.L_x_15) ;  /* 0x0000000000b88947 */ /* 0x000fec0003800000 */
[----:B------:R-:W1:Y:S01]  /*0f50*/  LDC.64 R4, c[0x0][0xb18] ;  /* 0x0002c600ff047b82 */ /* 0x000e620000000a00 */
[----:B------:R-:W-:-:S07]  /*0f60*/  ISETP.NE.AND P0, PT, R9, 0x1, PT ;  /* 0x000000010900780c */ /* 0x000fce0003f05270 */
[----:B------:R-:W2:Y:S08]  /*0f70*/  LDC R10, c[0x0][0xb0c] ;  /* 0x0002c300ff0a7b82 */ /* 0x000eb00000000800 */
[----:B------:R-:W3:Y:S08]  /*0f80*/  LDC R11, c[0x0][0x370] ;  /* 0x0000dc00ff0b7b82 */ /* 0x000ef00000000800 */
[----:B------:R-:W4:Y:S01]  /*0f90*/  LDC R12, c[0x0][0x374] ;  /* 0x0000dd00ff0c7b82 */ /* 0x000f220000000800 */
[----:B-1----:R-:W-:-:S07]  /*0fa0*/  ISETP.NE.AND P1, PT, R4, 0x1, PT ;  /* 0x000000010400780c */ /* 0x002fce0003f25270 */
[----:B------:R-:W3:Y:S01]  /*0fb0*/  LDC.64 R6, c[0x0][0xb10] ;  /* 0x0002c400ff067b82 */ /* 0x000ee20000000a00 */
[----:B--2---:R-:W-:-:S07]  /*0fc0*/  ISETP.NE.AND P2, PT, R10, 0x1, PT ;  /* 0x000000010a00780c */ /* 0x004fce0003f45270 */
[----:B------:R-:W1:Y:S08]  /*0fd0*/  LDC R8, c[0x0][0xb20] ;  /* 0x0002c800ff087b82 */ /* 0x000e700000000800 */
[----:B------:R-:W2:Y:S01]  /*0fe0*/  LDC.64 R2, c[0x0][0xb28] ;  /* 0x0002ca00ff027b82 */ /* 0x000ea20000000a00 */
[----:B----4-:R-:W-:-:S04]  /*0ff0*/  IMAD.HI.U32 R13, R12, R5, RZ ;  /* 0x000000050c0d7227 */ /* 0x010fc800078e00ff */
[----:B------:R-:W-:-:S04]  /*1000*/  IMAD.HI.U32 R5, R20, R5, RZ ;  /* 0x0000000514057227 */ /* 0x000fc800078e00ff */
[----:B---3--:R-:W-:-:S04]  /*1010*/  IMAD.HI.U32 R14, R11, R6, RZ ;  /* 0x000000060b0e7227 */ /* 0x008fc800078e00ff */
[C---:B------:R-:W-:Y:S01]  /*1020*/  IMAD.HI.U32 R16, R21.reuse, R6, RZ ;  /* 0x0000000615107227 */ /* 0x040fe200078e00ff */
[-C--:B------:R-:W-:Y:S02]  /*1030*/  @P2 SHF.R.U32.HI R11, RZ, R7.reuse, R14 ;  /* 0x00000007ff0b2219 */ /* 0x080fe4000001160e */
[-C--:B-1----:R-:W-:Y:S02]  /*1040*/  @P1 SHF.R.U32.HI R12, RZ, R8.reuse, R13 ;  /* 0x00000008ff0c1219 */ /* 0x082fe4000001160d */
[----:B------:R-:W-:Y:S02]  /*1050*/  SHF.R.U32.HI R5, RZ, R8, R5 ;  /* 0x00000008ff057219 */ /* 0x000fe40000011605 */
[----:B------:R-:W-:Y:S02]  /*1060*/  SHF.R.U32.HI R16, RZ, R7, R16 ;  /* 0x00000007ff107219 */ /* 0x000fe40000011610 */
[----:B------:R-:W-:Y:S01]  /*1070*/  SEL R5, R20, R5, !P1 ;  /* 0x0000000514057207 */ /* 0x000fe20004800000 */
[----:B--2---:R-:W-:Y:S01]  /*1080*/  IMAD.HI.U32 R14, R12, R2, RZ ;  /* 0x000000020c0e7227 */ /* 0x004fe200078e00ff */
[----:B------:R-:W-:-:S02]  /*1090*/  SEL R7, R21, R16, !P2 ;  /* 0x0000001015077207 */ /* 0x000fc40005000000 */
[----:B------:R-:W-:Y:S01]  /*10a0*/  IADD3 R13, PT, PT, -R5, RZ, RZ ;  /* 0x000000ff050d7210 */ /* 0x000fe20007ffe1ff */
[----:B------:R-:W-:Y:S01]  /*10b0*/  IMAD.HI.U32 R6, R11, R2, RZ ;  /* 0x000000020b067227 */ /* 0x000fe200078e00ff */
[----:B------:R-:W-:-:S03]  /*10c0*/  @P0 SHF.R.U32.HI R12, RZ, R3, R14 ;  /* 0x00000003ff0c0219 */ /* 0x000fc6000001160e */
[----:B------:R-:W-:Y:S01]  /*10d0*/  IMAD R13, R4, R13, R20 ;  /* 0x0000000d040d7224 */ /* 0x000fe200078e0214 */
[----:B------:R-:W-:Y:S01]  /*10e0*/  @P0 SHF.R.U32.HI R11, RZ, R3, R6 ;  /* 0x00000003ff0b0219 */ /* 0x000fe20000011606 */
[----:B------:R-:W-:-:S04]  /*10f0*/  IMAD R12, R12, R9, RZ ;  /* 0x000000090c0c7224 */ /* 0x000fc800078e02ff */
[----:B------:R-:W-:Y:S01]  /*1100*/  IMAD R6, R11, R9, RZ ;  /* 0x000000090b067224 */ /* 0x000fe200078e02ff */
[----:B------:R-:W-:-:S04]  /*1110*/  ISETP.GE.AND P1, PT, R5, R12, PT ;  /* 0x0000000c0500720c */ /* 0x000fc80003f26270 */
[----:B------:R-:W-:Y:S01]  /*1120*/  ISETP.GE.OR P1, PT, R7, R6, P1 ;  /* 0x000000060700720c */ /* 0x000fe20000f26670 */
[----:B------:R-:W-:-:S05]  /*1130*/  IMAD.HI.U32 R6, R5, R2, RZ ;  /* 0x0000000205067227 */ /* 0x000fca00078e00ff */
[----:B------:R-:W-:-:S04]  /*1140*/  SHF.R.U32.HI R6, RZ, R3, R6 ;  /* 0x00000003ff067219 */ /* 0x000fc80000011606 */
[----:B------:R-:W-:-:S03]  /*1150*/  SEL R6, R5, R6, !P0 ;  /* 0x0000000605067207 */ /* 0x000fc60004000000 */
[----:B------:R-:W-:Y:S01]  /*1160*/  @!P1 IMAD.HI.U32 R8, R7, R2, RZ ;  /* 0x0000000207089227 */ /* 0x000fe200078e00ff */
[----:B------:R-:W-:-:S04]  /*1170*/  IADD3 R2, PT, PT, -R6, RZ, RZ ;  /* 0x000000ff06027210 */ /* 0x000fc80007ffe1ff */
[----:B------:R-:W-:Y:S01]  /*1180*/  @!P1 SHF.R.U32.HI R8, RZ, R3, R8 ;  /* 0x00000003ff089219 */ /* 0x000fe20000011608 */
[----:B------:R-:W-:-:S03]  /*1190*/  IMAD R2, R9, R2, R5 ;  /* 0x0000000209027224 */ /* 0x000fc600078e0205 */
[----:B------:R-:W-:-:S05]  /*11a0*/  @!P1 SEL R3, R7, R8, !P0 ;  /* 0x0000000807039207 */ /* 0x000fca0004000000 */
[--C-:B------:R-:W-:Y:S02]  /*11b0*/  @!P1 IMAD.IADD R6, R6, 0x1, -R3.reuse ;  /* 0x0000000106069824 */ /* 0x100fe400078e0a03 */
[----:B------:R-:W-:Y:S01]  /*11c0*/  @!P1 IMAD R3, R2, R11, R3 ;  /* 0x0000000b02039224 */ /* 0x000fe200078e0203 */
[----:B------:R-:W-:Y:S01]  /*11d0*/  IADD3 R2, PT, PT, -R7, RZ, RZ ;  /* 0x000000ff07027210 */ /* 0x000fe20007ffe1ff */
[----:B------:R-:W-:Y:S02]  /*11e0*/  @!P1 IMAD R5, R6, R9, R7 ;  /* 0x0000000906059224 */ /* 0x000fe400078e0207 */
[----:B------:R-:W-:Y:S02]  /*11f0*/  @!P1 IMAD.MOV.U32 R7, RZ, RZ, R3 ;  /* 0x000000ffff079224 */ /* 0x000fe400078e0003 */
[----:B------:R-:W-:Y:S02]  /*1200*/  IMAD R2, R10, R2, R21 ;  /* 0x000000020a027224 */ /* 0x000fe400078e0215 */
[----:B------:R-:W-:-:S02]  /*1210*/  IMAD R20, R5, R4, R13 ;  /* 0x0000000405147224 */ /* 0x000fc400078e020d */
[----:B------:R-:W-:Y:S02]  /*1220*/  IMAD R21, R7, R10, R2 ;  /* 0x0000000a07157224 */ /* 0x000fe400078e0202 */
.L_x_15:
[----:B------:R-:W1:Y:S01]  /*1230*/  LDCU UR4, c[0x0][0xb30] ;  /* 0x00016600ff0477ac */ /* 0x000e620008000800 */
[----:B------:R-:W2:Y:S08]  /*1240*/  S2UR UR37, SR_CgaCtaId ;  /* 0x00000000002579c3 */ /* 0x000eb00000008800 */
[----:B------:R-:W3:Y:S01]  /*1250*/  LDC R72, c[0x0][0xb24] ;  /* 0x0002c900ff487b82 */ /* 0x000ee20000000800 */
[----:B-1----:R-:W-:-:S09]  /*1260*/  UISETP.NE.AND UP1, UPT, UR4, 0x1, UPT ;  /* 0x000000010400788c */ /* 0x002fd2000bf25270 */
[----:B--2---:R-:W-:Y:S05]  /*1270*/  BRA.U UP1, `(.L_x_16) ;  /* 0x0000000101407547 */ /* 0x004fea000b800000 */
[----:B------:R-:W1:Y:S08]  /*1280*/  LDC.64 R4, c[0x0][0xb10] ;  /* 0x0002c400ff047b82 */ /* 0x000e700000000a00 */
[----:B------:R-:W2:Y:S08]  /*1290*/  LDC.64 R2, c[0x0][0xb18] ;  /* 0x0002c600ff027b82 */ /* 0x000eb00000000a00 */
[----:B------:R-:W4:Y:S08]  /*12a0*/  LDC R6, c[0x0][0xb20] ;  /* 0x0002c800ff067b82 */ /* 0x000f300000000800 */
[----:B------:R-:W3:Y:S01]  /*12b0*/  LDC R8, c[0x0][0xb0c] ;  /* 0x0002c300ff087b82 */ /* 0x000ee20000000800 */
[----:B-1----:R-:W-:-:S05]  /*12c0*/  IMAD.HI.U32 R4, R21, R4, RZ ;  /* 0x0000000415047227 */ /* 0x002fca00078e00ff */
[----:B------:R-:W-:Y:S01]  /*12d0*/  SHF.R.U32.HI R4, RZ, R5, R4 ;  /* 0x00000005ff047219 */ /* 0x000fe20000011604 */
[----:B--2---:R-:W-:Y:S01]  /*12e0*/  IMAD.HI.U32 R3, R20, R3, RZ ;  /* 0x0000000314037227 */ /* 0x004fe200078e00ff */
[----:B------:R-:W-:-:S04]  /*12f0*/  ISETP.NE.AND P0, PT, R2, 0x1, PT ;  /* 0x000000010200780c */ /* 0x000fc80003f05270 */
[----:B----4-:R-:W-:-:S04]  /*1300*/  SHF.R.U32.HI R3, RZ, R6, R3 ;  /* 0x00000006ff037219 */ /* 0x010fc80000011603 */
[----:B------:R-:W-:Y:S02]  /*1310*/  SEL R3, R20, R3, !P0 ;  /* 0x0000000314037207 */ /* 0x000fe40004000000 */
[----:B---3--:R-:W-:-:S04]  /*1320*/  ISETP.NE.AND P1, PT, R8, 0x1, PT ;  /* 0x000000010800780c */ /* 0x008fc80003f25270 */
[----:B------:R-:W-:-:S05]  /*1330*/  SEL R4, R21, R4, !P1 ;  /* 0x0000000415047207 */ /* 0x000fca0004800000 */
[----:B------:R-:W-:Y:S02]  /*1340*/  IMAD.IADD R5, R3, 0x1, -R4 ;  /* 0x0000000103057824 */ /* 0x000fe400078e0a04 */
[----:B------:R-:W-:Y:S02]  /*1350*/  IMAD.IADD R3, R4, 0x1, -R3 ;  /* 0x0000000104037824 */ /* 0x000fe400078e0a03 */
[----:B------:R-:W-:Y:S02]  /*1360*/  IMAD R21, R5, R8, R21 ;  /* 0x0000000805157224 */ /* 0x000fe400078e0215 */
[----:B------:R-:W-:-:S07]  /*1370*/  IMAD R20, R3, R2, R20 ;  /* 0x0000000203147224 */ /* 0x000fce00078e0214 */
.L_x_16:
[----:B------:R-:W-:Y:S01]  /*1380*/  BAR.SYNC.DEFER_BLOCKING 0x0 ;  /* 0x0000000000007b1d */ /* 0x000fe20000010000 */
[----:B------:R-:W-:Y:S01]  /*1390*/  UISETP.NE.AND UP1, UPT, UR8, 0x2, UPT ;  /* 0x000000020800788c */ /* 0x000fe2000bf25270 */
[----:B------:R-:W-:Y:S02]  /*13a0*/  ISETP.NE.OR P5, PT, R0, 0x2, !P5 ;  /* 0x000000020000780c */ /* 0x000fe40006fa5670 */
[----:B------:R-:W-:-:S06]  /*13b0*/  LOP3.LUT R2, R167, 0x1f, RZ, 0xc0, !PT ;  /* 0x0000001fa7027812 */ /* 0x000fcc00078ec0ff */
[----:B------:R-:W-:Y:S05]  /*13c0*/  BRA.U UP1, `(.L_x_17) ;  /* 0x0000001101fc7547 */ /* 0x000fea000b800000 */
[----:B------:R-:W1:Y:S01]  /*13d0*/  LDCU UR13, c[0x0][0x38c] ;  /* 0x00007180ff0d77ac */ /* 0x000e620008000800 */
[----:B------:R-:W2:Y:S01]  /*13e0*/  LDC R9, c[0x0][0x370] ;  /* 0x0000dc00ff097b82 */ /* 0x000ea20000000800 */
[----:B------:R-:W-:Y:S01]  /*13f0*/  PLOP3.LUT P1, PT, PT, PT, UP2, 0x80, 0x8 ;  /* 0x000000000008781c */ /* 0x000fe20003f2f028 */
[----:B------:R-:W-:Y:S01]  /*1400*/  HFMA2 R12, -RZ, RZ, 0, 0 ;  /* 0x00000000ff0c7431 */ /* 0x000fe200000001ff */
[----:B------:R-:W-:Y:S01]  /*1410*/  ISETP.EQ.OR P4, PT, R2, RZ, P5 ;  /* 0x000000ff0200720c */ /* 0x000fe20002f82670 */
[----:B------:R-:W-:Y:S01]  /*1420*/  IMAD.MOV.U32 R15, RZ, RZ, 0x1 ;  /* 0x00000001ff0f7424 */ /* 0x000fe200078e00ff */
[----:B------:R-:W-:Y:S01]  /*1430*/  PLOP3.LUT P1, PT, P1, PT, PT, 0x8, 0x80 ;  /* 0x000000000080781c */ /* 0x000fe20000f2e170 */
[----:B------:R-:W-:Y:S01]  /*1440*/  IMAD.MOV.U32 R14, RZ, RZ, RZ ;  /* 0x000000ffff0e7224 */ /* 0x000fe200078e00ff */
[----:B------:R-:W-:Y:S01]  /*1450*/  MOV R8, 0x1 ;  /* 0x0000000100087802 */ /* 0x000fe20000000f00 */
[----:B------:R-:W4:Y:S01]  /*1460*/  LDC R0, c[0x0][0x374] ;  /* 0x0000dd00ff007b82 */ /* 0x000f220000000800 */
[----:B------:R-:W-:Y:S01]  /*1470*/  IMAD.MOV.U32 R10, RZ, RZ, RZ ;  /* 0x000000ffff0a7224 */ /* 0x000fe200078e00ff */
[----:B------:R-:W2:Y:S01]  /*1480*/  LDCU.64 UR22, c[0x0][0x348] ;  /* 0x00006900ff1677ac */ /* 0x000ea20008000a00 */
[----:B------:R-:W-:Y:S01]  /*1490*/  UMOV UR6, URZ ;  /* 0x000000ff00067c82 */ /* 0x000fe20008000000 */
[----:B-1----:R-:W-:-:S04]  /*14a0*/  UIADD3 UR5, UPT, UPT, UR13, 0x3f, URZ ;  /* 0x0000003f0d057890 */ /* 0x002fc8000fffe0ff */
[----:B------:R-:W-:-:S04]  /*14b0*/  USHF.R.S32.HI UR4, URZ, 0x1f, UR5 ;  /* 0x0000001fff047899 */ /* 0x000fc80008011405 */
[----:B------:R-:W-:-:S04]  /*14c0*/  ULEA.HI UR4, UR4, UR5, URZ, 0x6 ;  /* 0x0000000504047291 */ /* 0x000fc8000f8f30ff */
[----:B------:R-:W-:Y:S02]  /*14d0*/  USHF.R.S32.HI UR15, URZ, 0x6, UR4 ;  /* 0x00000006ff0f7899 */ /* 0x000fe40008011404 */
[----:B------:R-:W-:Y:S02]  /*14e0*/  UIADD3 UR4, UPT, UPT, UR13, -0x1, URZ ;  /* 0xffffffff0d047890 */ /* 0x000fe4000fffe0ff */
[----:B------:R-:W-:Y:S02]  /*14f0*/  UISETP.LT.U32.AND UP0, UPT, UR15, 0x7, UPT ;  /* 0x000000070f00788c */ /* 0x000fe4000bf01070 */
[----:B------:R-:W-:Y:S02]  /*1500*/  UISETP.GE.U32.AND UP1, UPT, UR4, -0x7f, UPT ;  /* 0xffffff810400788c */ /* 0x000fe4000bf26070 */
[----:B------:R-:W-:Y:S02]  /*1510*/  USEL UR14, UR15, 0x7, UP0 ;  /* 0x000000070f0e7887 */ /* 0x000fe40008000000 */
[----:B------:R-:W-:-:S02]  /*1520*/  UIADD3 UR13, UPT, UPT, UR13, 0x7e, URZ ;  /* 0x0000007e0d0d7890 */ /* 0x000fc4000fffe0ff */
[----:B------:R-:W-:Y:S02]  /*1530*/  UIADD3 UR5, UPT, UPT, UR14, -0x1, URZ ;  /* 0xffffffff0e057890 */ /* 0x000fe4000fffe0ff */
[----:B------:R-:W-:-:S03]  /*1540*/  UIADD3 UR7, UPT, UPT, UR15, -UR14, URZ ;  /* 0x8000000e0f077290 */ /* 0x000fc6000fffe0ff */
[----:B------:R-:W-:-:S04]  /*1550*/  @UP1 UIADD3 UR5, UPT, UPT, UR14, URZ, URZ ;  /* 0x000000ff0e051290 */ /* 0x000fc8000fffe0ff */
[----:B--2---:R-:W-:-:S12]  /*1560*/  UIADD3 UR5, UPT, UPT, UR5, 0x1, URZ ;  /* 0x0000000105057890 */ /* 0x004fd8000fffe0ff */
.L_x_35:
[----:B------:R-:W-:Y:S01]  /*1570*/  UISETP.NE.AND UP0, UPT, UR37, URZ, UPT ;  /* 0x000000ff2500728c */ /* 0x000fe2000bf05270 */
[----:B------:R-:W1:Y:S08]  /*1580*/  S2UR UR37, SR_CgaCtaId ;  /* 0x00000000002579c3 */ /* 0x000e700000008800 */
[----:B------:R-:W-:Y:S05]  /*1590*/  BRA.U UP0, `(.L_x_18) ;  /* 0x0000000100347547 */ /* 0x000fea000b800000 */
[----:B------:R-:W2:Y:S01]  /*15a0*/  S2R R2, SR_CgaCtaId ;  /* 0x0000000000027919 */ /* 0x000ea20000008800 */
[----:B------:R-:W-:-:S04]  /*15b0*/  MOV R3, 0x400 ;  /* 0x0000040000037802 */ /* 0x000fc80000000f00 */
[----:B--2---:R-:W-:Y:S02]  /*15c0*/  LEA R3, R2, R3, 0x18 ;  /* 0x0000000302037211 */ /* 0x004fe400078ec0ff */
[----:B------:R-:W-:-:S03]  /*15d0*/  SHF.L.U32 R2, R8, 0x1f, RZ ;  /* 0x0000001f08027819 */ /* 0x000fc600000006ff */
[----:B------:R-:W-:-:S04]  /*15e0*/  IMAD R3, R10, 0x8, R3 ;  /* 0x000000080a037824 */ /* 0x000fc800078e0203 */
[----:B------:R-:W2:Y:S02]  /*15f0*/  SYNCS.PHASECHK.TRANS64.TRYWAIT P0, [R3+URZ+0x110], R2 ;  /* 0x00011002030075a7 */ /* 0x000ea400080011ff */
[----:B--2---:R-:W-:Y:S05]  /*1600*/  @!P0 BRA `(.L_x_19) ;  /* 0x0000009c00248947 */ /* 0x004fea0003800000 */
.L_x_126:
[----:B------:R-:W-:Y:S01]  /*1610*/  VIADD R10, R10, 0x1 ;  /* 0x000000010a0a7836 */ /* 0x000fe20000000000 */
[----:B------:R2:W-:Y:S04]  /*1620*/  SYNCS.ARRIVE.TRANS64.A1T0 RZ, [R3+URZ+0x100], RZ ;  /* 0x000100ff03ff79a7 */ /* 0x0005e800081000ff */
[----:B------:R-:W-:-:S04]  /*1630*/  ISETP.NE.AND P0, PT, R10, 0x2, PT ;  /* 0x000000020a00780c */ /* 0x000fc80003f05270 */
[----:B------:R-:W-:Y:S02]  /*1640*/  SEL R10, R10, RZ, P0 ;  /* 0x000000ff0a0a7207 */ /* 0x000fe40000000000 */
[----:B--2---:R-:W-:-:S04]  /*1650*/  SEL R3, RZ, 0x1, P0 ;  /* 0x00000001ff037807 */ /* 0x004fc80000000000 */
[----:B------:R-:W-:-:S07]  /*1660*/  LOP3.LUT R8, R8, R3, RZ, 0x3c, !PT ;  /* 0x0000000308087212 */ /* 0x000fce00078e3cff */
.L_x_18:
[----:B------:R-:W-:Y:S01]  /*1670*/  UMOV UR4, 0x400 ;  /* 0x0000040000047882 */ /* 0x000fe20000000000 */
[----:B------:R-:W-:Y:S01]  /*1680*/  SHF.L.U32 R2, R15, 0x1f, RZ ;  /* 0x0000001f0f027819 */ /* 0x000fe200000006ff */
[----:B-1----:R-:W-:Y:S01]  /*1690*/  ULEA UR4, UR37, UR4, 0x18 ;  /* 0x0000000425047291 */ /* 0x002fe2000f8ec0ff */
[----:B------:R-:W-:Y:S01]  /*16a0*/  R2UR UR35, R21 ;  /* 0x00000000152372ca */ /* 0x000fe200000e0000 */
[----:B------:R-:W-:Y:S01]  /*16b0*/  UISETP.GE.U32.AND UP0, UPT, UR13, 0x7f, UPT ;  /* 0x0000007f0d00788c */ /* 0x000fe2000bf06070 */
[----:B------:R-:W-:Y:S01]  /*16c0*/  R2UR UR18, R20 ;  /* 0x00000000141272ca */ /* 0x000fe200000e0000 */
[----:B------:R-:W-:Y:S01]  /*16d0*/  ULEA UR8, UR6, UR4, 0x3 ;  /* 0x0000000406087291 */ /* 0x000fe2000f8e18ff */
[----:B------:R-:W-:-:S08]  /*16e0*/  UMOV UR21, URZ ;  /* 0x000000ff00157c82 */ /* 0x000fd00008000000 */
[----:B------:R1:W2:Y:S01]  /*16f0*/  SYNCS.PHASECHK.TRANS64.TRYWAIT P0, [UR8+0x38], R2 ;  /* 0x00003802ff0075a7 */ /* 0x0002a20008001108 */
[----:B------:R-:W-:Y:S02]  /*1700*/  USHF.L.U32 UR35, UR35, 0x7, URZ ;  /* 0x0000000723237899 */ /* 0x000fe400080006ff */
[----:B------:R-:W-:Y:S01]  /*1710*/  USHF.L.U32 UR18, UR18, 0x8, URZ ;  /* 0x0000000812127899 */ /* 0x000fe200080006ff */
[----:B------:R-:W-:Y:S11]  /*1720*/  BRA.U !UP0, `(.L_x_20) ;  /* 0x0000000108c07547 */ /* 0x000ff6000b800000 */
[----:B------:R-:W-:Y:S01]  /*1730*/  UIADD3 UR10, UPT, UPT, UR18, 0x80, URZ ;  /* 0x00000080120a7890 */ /* 0x000fe2000fffe0ff */
[----:B------:R-:W-:Y:S01]  /*1740*/  UMOV UR24, URZ ;  /* 0x000000ff00187c82 */ /* 0x000fe20008000000 */
[----:B------:R-:W-:-:S10]  /*1750*/  UMOV UR25, UR6 ;  /* 0x0000000600197c82 */ /* 0x000fd40008000000 */
.L_x_25:
[----:B-1----:R-:W-:Y:S01]  /*1760*/  ULEA UR33, UR25, UR4, 0x3 ;  /* 0x0000000419217291 */ /* 0x002fe2000f8e18ff */
[----:B--2---:R-:W-:Y:S01]  /*1770*/  @!P5 MOV R3, 0x6000 ;  /* 0x000060000003d802 */ /* 0x004fe20000000f00 */
[----:B--2---:R-:W-:Y:S10]  /*1780*/  @P0 BRA `(.L_x_21) ;  /* 0x00000000000c0947 */ /* 0x004ff40003800000 */
[----:B------:R-:W-:-:S04]  /*1790*/  SHF.L.U32 R5, R15, 0x1f, RZ ;  /* 0x0000001f0f057819 */ /* 0x000fc800000006ff */
[----:B------:R-:W2:Y:S02]  /*17a0*/  SYNCS.PHASECHK.TRANS64.TRYWAIT P0, [UR33+0x38], R5 ;  /* 0x00003805ff0075a7 */ /* 0x000ea40008001121 */
[----:B--2---:R-:W-:Y:S05]  /*17b0*/  @!P0 BRA `(.L_x_22) ;  /* 0x0000009800cc8947 */ /* 0x004fea0003800000 */
.L_x_21:
[----:B------:R2:W-:Y:S01]  /*17c0*/  @!P5 SYNCS.ARRIVE.TRANS64 RZ, [UR33], R3 ;  /* 0x00000003ffffd9a7 */ /* 0x0005e20008000021 */
[----:B------:R-:W-:Y:S04]  /*17d0*/  BSSY.RECONVERGENT B0, `(.L_x_23) ;  /* 0x0000003000007945 */ /* 0x000fe80003800200 */
[----:B------:R-:W-:Y:S05]  /*17e0*/  @P4 BRA `(.L_x_24) ;  /* 0x0000000000044947 */ /* 0x000fea0003800000 */
[----:B------:R-:W-:Y:S05]  /*17f0*/  BPT.TRAP 0x1 ;  /* 0x000000040000795c */ /* 0x000fea0000300000 */
.L_x_24:
[----:B------:R-:W-:Y:S05]  /*1800*/  BSYNC.RECONVERGENT B0 ;  /* 0x0000000000007941 */ /* 0x000fea0003800200 */
.L_x_23:
[----:B------:R-:W-:Y:S02]  /*1810*/  UIADD3 UR6, UPT, UPT, UR25, 0x1, URZ ;  /* 0x0000000119067890 */ /* 0x000fe4000fffe0ff */
[----:B------:R-:W-:Y:S02]  /*1820*/  ULEA UR32, UR25, UR4, 0xd ;  /* 0x0000000419207291 */ /* 0x000fe4000f8e68ff */
[----:B------:R-:W-:Y:S02]  /*1830*/  UISETP.NE.AND UP0, UPT, UR6, 0x7, UPT ;  /* 0x000000070600788c */ /* 0x000fe4000bf05270 */
[----:B------:R-:W-:Y:S02]  /*1840*/  UIADD3 UR30, UP1, UPT, UR22, 0x80, URZ ;  /* 0x00000080161e7890 */ /* 0x000fe4000ff3e0ff */
[----:B------:R-:W-:Y:S02]  /*1850*/  USEL UR9, URZ, 0x1, UP0 ;  /* 0x00000001ff097887 */ /* 0x000fe40008000000 */
[----:B------:R-:W-:-:S02]  /*1860*/  USEL UR6, UR6, URZ, UP0 ;  /* 0x000000ff06067287 */ /* 0x000fc40008000000 */
[----:B------:R-:W-:Y:S02]  /*1870*/  UIADD3 UR28, UP0, UPT, UR22, 0x180, URZ ;  /* 0x00000180161c7890 */ /* 0x000fe4000ff1e0ff */
[----:B------:R-:W-:Y:S01]  /*1880*/  ULEA UR8, UR6, UR4, 0x3 ;  /* 0x0000000406087291 */ /* 0x000fe2000f8e18ff */
[----:B------:R-:W-:Y:S01]  /*1890*/  LOP3.LUT R15, R15, UR9, RZ, 0x3c, !PT ;  /* 0x000000090f0f7c12 */ /* 0x000fe2000f8e3cff */
[----:B------:R-:W-:Y:S02]  /*18a0*/  USHF.L.U32 UR34, UR24, 0x6, URZ ;  /* 0x0000000618227899 */ /* 0x000fe400080006ff */
[----:B------:R-:W-:Y:S01]  /*18b0*/  UIADD3.X UR31, UPT, UPT, URZ, UR23, URZ, UP1, !UPT ;  /* 0x00000017ff1f7290 */ /* 0x000fe20008ffe4ff */
[----:B-1----:R-:W-:Y:S01]  /*18c0*/  SHF.L.U32 R2, R15, 0x1f, RZ ;  /* 0x0000001f0f027819 */ /* 0x002fe200000006ff */
[----:B------:R-:W-:Y:S02]  /*18d0*/  UIADD3 UR32, UPT, UPT, UR32, 0xc400, URZ ;  /* 0x0000c40020207890 */ /* 0x000fe4000fffe0ff */
[----:B------:R-:W-:Y:S01]  /*18e0*/  UIADD3.X UR29, UPT, UPT, URZ, UR23, URZ, UP0, !UPT ;  /* 0x00000017ff1d7290 */ /* 0x000fe200087fe4ff */
[----:B------:R1:W1:Y:S01]  /*18f0*/  SYNCS.PHASECHK.TRANS64.TRYWAIT P0, [UR8+0x38], R2 ;  /* 0x00003802ff0075a7 */ /* 0x0002620008001108 */
[----:B------:R-:W-:Y:S01]  /*1900*/  ULEA UR8, UR25, UR4, 0xe ;  /* 0x0000000419087291 */ /* 0x000fe2000f8e70ff */
[----:B------:R-:W-:Y:S01]  /*1910*/  UMOV UR26, 0x0 ;  /* 0x00000000001a7882 */ /* 0x000fe20000000000 */
[----:B------:R-:W-:-:S02]  /*1920*/  UMOV UR27, 0x10000000 ;  /* 0x10000000001b7882 */ /* 0x000fc40000000000 */
[----:B------:R-:W-:Y:S01]  /*1930*/  UIADD3 UR16, UPT, UPT, UR8, 0x1a400, URZ ;  /* 0x0001a40008107890 */ /* 0x000fe2000fffe0ff */
[----:B------:R1:W-:Y:S01]  /*1940*/  UTMALDG.3D [UR32], [UR30], desc[UR26] ;  /* 0x00001a201e0075b4 */ /* 0x0003e20008011000 */
[----:B------:R-:W-:Y:S01]  /*1950*/  UIADD3 UR8, UPT, UPT, UR8, 0x1c400, URZ ;  /* 0x0001c40008087890 */ /* 0x000fe2000fffe0ff */
[----:B------:R-:W-:Y:S01]  /*1960*/  UMOV UR17, UR33 ;  /* 0x0000002100117c82 */ /* 0x000fe20008000000 */
[----:B------:R-:W-:Y:S01]  /*1970*/  UMOV UR20, UR36 ;  /* 0x0000002400147c82 */ /* 0x000fe20008000000 */
[----:B------:R-:W-:Y:S01]  /*1980*/  UMOV UR19, UR34 ;  /* 0x0000002200137c82 */ /* 0x000fe20008000000 */
[----:B------:R-:W-:Y:S01]  /*1990*/  UMOV UR12, UR36 ;  /* 0x00000024000c7c82 */ /* 0x000fe20008000000 */
[----:B------:R-:W-:Y:S01]  /*19a0*/  UMOV UR9, UR33 ;  /* 0x0000002100097c82 */ /* 0x000fe20008000000 */
[----:B------:R-:W-:Y:S01]  /*19b0*/  UMOV UR11, UR34 ;  /* 0x00000022000b7c82 */ /* 0x000fe20008000000 */
[----:B------:R1:W-:Y:S01]  /*19c0*/  UTMALDG.3D [UR16], [UR28], desc[UR26] ;  /* 0x00001a101c0075b4 */ /* 0x0003e20008011000 */
[----:B------:R-:W-:Y:S01]  /*19d0*/  UIADD3 UR24, UPT, UPT, UR24, 0x1, URZ ;  /* 0x0000000118187890 */ /* 0x000fe2000fffe0ff */
[----:B------:R-:W-:Y:S01]  /*19e0*/  UMOV UR21, UR5 ;  /* 0x0000000500157c82 */ /* 0x000fe20008000000 */
[----:B------:R-:W-:-:S02]  /*19f0*/  UMOV UR25, UR6 ;  /* 0x0000000600197c82 */ /* 0x000fc40008000000 */
[----:B------:R-:W-:Y:S01]  /*1a00*/  UISETP.NE.AND UP0, UPT, UR24, UR5, UPT ;  /* 0x000000051800728c */ /* 0x000fe2000bf05270 */
[----:B------:R1:W-:Y:S08]  /*1a10*/  UTMALDG.3D [UR8], [UR28], desc[UR26] ;  /* 0x00001a081c0075b4 */ /* 0x0003f00008011000 */
[----:B------:R-:W-:Y:S05]  /*1a20*/  BRA.U UP0, `(.L_x_25) ;  /* 0xfffffffd004c7547 */ /* 0x000fea000b83ffff */
.L_x_20:
[----:B-1----:R-:W-:Y:S01]  /*1a30*/  ULEA UR8, UR6, UR4, 0x3 ;  /* 0x0000000406087291 */ /* 0x002fe2000f8e18ff */
[----:B------:R-:W-:Y:S01]  /*1a40*/  SHF.L.U32 R2, R15, 0x1f, RZ ;  /* 0x0000001f0f027819 */ /* 0x000fe200000006ff */
[----:B------:R-:W-:Y:S01]  /*1a50*/  @!P1 SYNCS.ARRIVE.TRANS64.A1T0 RZ, [UR4+0xb8], RZ ;  /* 0x0000b8ffffff99a7 */ /* 0x000fe20008100004 */
[----:B------:R-:W-:-:S06]  /*1a60*/  UISETP.GT.AND UP0, UPT, UR15, UR14, UPT ;  /* 0x0000000e0f00728c */ /* 0x000fcc000bf04270 */
[----:B--2---:R1:W2:Y:S03]  /*1a70*/  SYNCS.PHASECHK.TRANS64.TRYWAIT P0, [UR8+0x38], R2 ;  /* 0x00003802ff0075a7 */ /* 0x0042a60008001108 */
[----:B------:R-:W-:Y:S05]  /*1a80*/  BRA.U !UP0, `(.L_x_26) ;  /* 0x0000000108c47547 */ /* 0x000fea000b800000 */
[----:B------:R-:W-:Y:S02]  /*1a90*/  UIADD3 UR29, UPT, UPT, UR7, UR21, URZ ;  /* 0x00000015071d7290 */ /* 0x000fe4000fffe0ff */
[----:B------:R-:W-:Y:S01]  /*1aa0*/  UIADD3 UR10, UPT, UPT, UR18, 0x80, URZ ;  /* 0x00000080120a7890 */ /* 0x000fe2000fffe0ff */
[----:B------:R-:W-:-:S11]  /*1ab0*/  UMOV UR34, UR6 ;  /* 0x0000000600227c82 */ /* 0x000fd60008000000 */
.L_x_31:
[----:B-1----:R-:W-:Y:S01]  /*1ac0*/  ULEA UR25, UR34, UR4, 0x3 ;  /* 0x0000000422197291 */ /* 0x002fe2000f8e18ff */
[----:B--2---:R-:W-:Y:S01]  /*1ad0*/  @!P5 MOV R3, 0x6000 ;  /* 0x000060000003d802 */ /* 0x004fe20000000f00 */
[----:B--2---:R-:W-:Y:S10]  /*1ae0*/  @P0 BRA `(.L_x_27) ;  /* 0x00000000000c0947 */ /* 0x004ff40003800000 */
[----:B------:R-:W-:-:S04]  /*1af0*/  SHF.L.U32 R5, R15, 0x1f, RZ ;  /* 0x0000001f0f057819 */ /* 0x000fc800000006ff */
[----:B------:R-:W2:Y:S02]  /*1b00*/  SYNCS.PHASECHK.TRANS64.TRYWAIT P0, [UR25+0x38], R5 ;  /* 0x00003805ff0075a7 */ /* 0x000ea40008001119 */
[----:B--2---:R-:W-:Y:S05]  /*1b10*/  @!P0 BRA `(.L_x_28) ;  /* 0x00000098000c8947 */ /* 0x004fea0003800000 */
.L_x_27:
[----:B------:R2:W-:Y:S01]  /*1b20*/  @!P5 SYNCS.ARRIVE.TRANS64 RZ, [UR25], R3 ;  /* 0x00000003ffffd9a7 */ /* 0x0005e20008000019 */
[----:B------:R-:W-:Y:S04]  /*1b30*/  BSSY.RECONVERGENT B0, `(.L_x_29) ;  /* 0x0000003000007945 */ /* 0x000fe80003800200 */
[----:B------:R-:W-:Y:S05]  /*1b40*/  @P4 BRA `(.L_x_30) ;  /* 0x0000000000044947 */ /* 0x000fea0003800000 */
[----:B------:R-:W-:Y:S05]  /*1b50*/  BPT.TRAP 0x1 ;  /* 0x000000040000795c */ /* 0x000fea0000300000 */
.L_x_30:
[----:B------:R-:W-:Y:S05]  /*1b60*/  BSYNC.RECONVERGENT B0 ;  /* 0x0000000000007941 */ /* 0x000fea0003800200 */
.L_x_29:
        /* <DEDUP_REMOVED lines=10> */
[----:B------:R-:W-:Y:S01]  /*1c10*/  UIADD3 UR24, UPT, UPT, UR24, 0xc400, URZ ;  /* 0x0000c40018187890 */ /* 0x000fe2000fffe0ff */
[----:B-1----:R-:W-:Y:S01]  /*1c20*/  SHF.L.U32 R2, R15, 0x1f, RZ ;  /* 0x0000001f0f027819 */ /* 0x002fe200000006ff */
[----:B------:R-:W-:Y:S02]  /*1c30*/  UIADD3.X UR39, UPT, UPT, URZ, UR23, URZ, UP1, !UPT ;  /* 0x00000017ff277290 */ /* 0x000fe40008ffe4ff */
[----:B------:R-:W-:Y:S01]  /*1c40*/  UIADD3.X UR33, UPT, UPT, URZ, UR23, URZ, UP0, !UPT ;  /* 0x00000017ff217290 */ /* 0x000fe200087fe4ff */
[----:B------:R1:W1:Y:S01]  /*1c50*/  SYNCS.PHASECHK.TRANS64.TRYWAIT P0, [UR8+0x38], R2 ;  /* 0x00003802ff0075a7 */ /* 0x0002620008001108 */
[----:B------:R-:W-:Y:S01]  /*1c60*/  ULEA UR8, UR34, UR4, 0xe ;  /* 0x0000000422087291 */ /* 0x000fe2000f8e70ff */
[----:B------:R-:W-:Y:S01]  /*1c70*/  UMOV UR30, 0x0 ;  /* 0x00000000001e7882 */ /* 0x000fe20000000000 */
[----:B------:R-:W-:-:S02]  /*1c80*/  UMOV UR31, 0x10000000 ;  /* 0x10000000001f7882 */ /* 0x000fc40000000000 */
[----:B------:R-:W-:Y:S02]  /*1c90*/  UIADD3 UR16, UPT, UPT, UR8, 0x1a400, URZ ;  /* 0x0001a40008107890 */ /* 0x000fe4000fffe0ff */
[----:B------:R-:W-:Y:S01]  /*1ca0*/  UIADD3 UR8, UPT, UPT, UR8, 0x1c400, URZ ;  /* 0x0001c40008087890 */ /* 0x000fe2000fffe0ff */
[----:B------:R-:W-:Y:S01]  /*1cb0*/  UMOV UR27, UR35 ;  /* 0x00000023001b7c82 */ /* 0x000fe20008000000 */
[----:B------:R-:W-:Y:S01]  /*1cc0*/  UMOV UR28, UR36 ;  /* 0x00000024001c7c82 */ /* 0x000fe20008000000 */
[----:B------:R-:W-:Y:S01]  /*1cd0*/  UMOV UR17, UR25 ;  /* 0x0000001900117c82 */ /* 0x000fe20008000000 */
[----:B------:R-:W-:Y:S01]  /*1ce0*/  UMOV UR20, UR36 ;  /* 0x0000002400147c82 */ /* 0x000fe20008000000 */
[----:B------:R-:W-:Y:S01]  /*1cf0*/  UMOV UR19, UR26 ;  /* 0x0000001a00137c82 */ /* 0x000fe20008000000 */
[----:B------:R-:W-:Y:S01]  /*1d00*/  UMOV UR12, UR36 ;  /* 0x00000024000c7c82 */ /* 0x000fe20008000000 */
[----:B------:R-:W-:Y:S01]  /*1d10*/  UMOV UR9, UR25 ;  /* 0x0000001900097c82 */ /* 0x000fe20008000000 */
[----:B------:R1:W-:Y:S01]  /*1d20*/  UTMALDG.3D [UR24], [UR38], desc[UR30] ;  /* 0x00001e18260075b4 */ /* 0x0003e20008011000 */
[----:B------:R-:W-:Y:S01]  /*1d30*/  UMOV UR11, UR26 ;  /* 0x0000001a000b7c82 */ /* 0x000fe20008000000 */
[----:B------:R-:W-:Y:S01]  /*1d40*/  UIADD3 UR21, UPT, UPT, UR21, 0x1, URZ ;  /* 0x0000000115157890 */ /* 0x000fe2000fffe0ff */
[----:B------:R-:W-:-:S03]  /*1d50*/  UMOV UR34, UR6 ;  /* 0x0000000600227c82 */ /* 0x000fc60008000000 */
[----:B------:R-:W-:Y:S01]  /*1d60*/  UISETP.NE.AND UP0, UPT, UR21, UR29, UPT ;  /* 0x0000001d1500728c */ /* 0x000fe2000bf05270 */
[----:B------:R1:W-:Y:S01]  /*1d70*/  UTMALDG.3D [UR16], [UR32], desc[UR30] ;  /* 0x00001e10200075b4 */ /* 0x0003e20008011000 */
[----:B------:R1:W-:Y:S07]  /*1d80*/  UTMALDG.3D [UR8], [UR32], desc[UR30] ;  /* 0x00001e08200075b4 */ /* 0x0003ee0008011000 */
[----:B------:R-:W-:Y:S05]  /*1d90*/  BRA.U UP0, `(.L_x_31) ;  /* 0xfffffffd00487547 */ /* 0x000fea000b83ffff */
.L_x_26:
[----:B-1----:R-:W-:Y:S01]  /*1da0*/  LEA R2, R14, UR4, 0x3 ;  /* 0x000000040e027c11 */ /* 0x002fe2000f8e18ff */
[----:B------:R-:W-:Y:S01]  /*1db0*/  NOP ;  /* 0x0000000000007918 */ /* 0x000fe20000000000 */
[----:B--2---:R-:W-:Y:S02]  /*1dc0*/  SHF.L.U32 R3, R12, 0x1f, RZ ;  /* 0x0000001f0c037819 */ /* 0x004fe400000006ff */
[----:B------:R-:W-:Y:S02]  /*1dd0*/  LEA R4, R14, UR4, 0x4 ;  /* 0x000000040e047c11 */ /* 0x000fe4000f8e20ff */
[----:B------:R-:W1:Y:S02]  /*1de0*/  SYNCS.PHASECHK.TRANS64.TRYWAIT P0, [R2+URZ+0xc0], R3 ;  /* 0x0000c003020075a7 */ /* 0x000e6400080011ff */
[----:B-1----:R-:W-:Y:S05]  /*1df0*/  @!P0 BRA `(.L_x_32) ;  /* 0x00000094006c8947 */ /* 0x002fea0003800000 */
.L_x_129:
[----:B------:R-:W2:Y:S01]  /*1e00*/  LDS.128 R4, [R4+0x130] ;  /* 0x0001300004047984 */ /* 0x000ea20000000c00 */
[----:B---3--:R-:W-:Y:S01]  /*1e10*/  ISETP.GE.AND P0, PT, R72, 0x1, PT ;  /* 0x000000014800780c */ /* 0x008fe20003f06270 */
[----:B-1----:R-:W-:Y:S01]  /*1e20*/  VIADD R2, R2, 0xd0 ;  /* 0x000000d002027836 */ /* 0x002fe20000000000 */
[----:B------:R-:W-:Y:S01]  /*1e30*/  @!PT LDS RZ, [RZ] ;  /* 0x00000000fffff984 */ /* 0x000fe20000000800 */
[----:B------:R-:W-:Y:S01]  /*1e40*/  @!PT LDS RZ, [RZ] ;  /* 0x00000000fffff984 */ /* 0x000fe20000000800 */
[----:B------:R-:W-:Y:S01]  /*1e50*/  @!PT LDS RZ, [RZ] ;  /* 0x00000000fffff984 */ /* 0x000fe20000000800 */
[----:B------:R-:W-:Y:S01]  /*1e60*/  @!PT LDS RZ, [RZ] ;  /* 0x00000000fffff984 */ /* 0x000fe20000000800 */
[----:B------:R1:W-:Y:S06]  /*1e70*/  MEMBAR.ALL.CTA ;  /* 0x0000000000007992 */ /* 0x0003ec0000008000 */
[----:B-1----:R-:W1:Y:S01]  /*1e80*/  FENCE.VIEW.ASYNC.S ;  /* 0x00000000000073c6 */ /* 0x002e620000000000 */
[----:B------:R-:W-:-:S04]  /*1e90*/  PRMT R2, RZ, 0x654, R2 ;  /* 0x00000654ff027816 */ /* 0x000fc80000000002 */
[----:B-1----:R1:W-:Y:S01]  /*1ea0*/  SYNCS.ARRIVE.TRANS64.RED.A1T0 RZ, [R2+URZ], RZ ;  /* 0x000000ff02ff79a7 */ /* 0x0023e200081004ff */
[----:B--2---:R-:W-:-:S13]  /*1eb0*/  LOP3.LUT P2, RZ, R6, 0x1, RZ, 0xc0, !PT ;  /* 0x0000000106ff7812 */ /* 0x004fda000784c0ff */
[----:B------:R-:W-:Y:S01]  /*1ec0*/  @P2 SHF.R.U32.HI R3, RZ, 0x10, R5 ;  /* 0x00000010ff032819 */ /* 0x000fe20000011605 */
[----:B------:R-:W-:Y:S01]  /*1ed0*/  VOTEU.ANY UP0, P2 ;  /* 0x0000000000ff7886 */ /* 0x000fe20001000100 */
[----:B------:R-:W-:Y:S02]  /*1ee0*/  @P2 MOV R13, R4 ;  /* 0x00000004000d2202 */ /* 0x000fe40000000f00 */
[----:B------:R-:W-:Y:S02]  /*1ef0*/  @P2 R2UR.BROADCAST UR8, R3 ;  /* 0x00000000030822ca */ /* 0x000fe400008e0000 */
[----:B------:R-:W-:-:S11]  /*1f00*/  @P2 LOP3.LUT R11, R5, 0xffff, RZ, 0xc0, !PT ;  /* 0x0000ffff050b2812 */ /* 0x000fd600078ec0ff */
[----:B------:R-:W-:Y:S01]  /*1f10*/  @UP0 UMOV UR36, UR8 ;  /* 0x0000000800240c82 */ /* 0x000fe20008000000 */
[----:B-1----:R-:W-:Y:S05]  /*1f20*/  @!P0 BRA `(.L_x_33) ;  /* 0x0000000000b88947 */ /* 0x002fea0003800000 */
[----:B------:R-:W4:Y:S01]  /*1f30*/  LDC.64 R4, c[0x0][0xb18] ;  /* 0x0002c600ff047b82 */ /* 0x000f220000000a00 */
[----:B------:R-:W-:-:S07]  /*1f40*/  ISETP.NE.AND P3, PT, R72, 0x1, PT ;  /* 0x000000014800780c */ /* 0x000fce0003f65270 */
[----:B------:R-:W1:Y:S08]  /*1f50*/  LDC.64 R6, c[0x0][0xb10] ;  /* 0x0002c400ff067b82 */ /* 0x000e700000000a00 */
[----:B------:R-:W2:Y:S08]  /*1f60*/  LDC R16, c[0x0][0xb20] ;  /* 0x0002c800ff107b82 */ /* 0x000eb00000000800 */
[----:B------:R-:W3:Y:S01]  /*1f70*/  LDC R18, c[0x0][0xb0c] ;  /* 0x0002c300ff127b82 */ /* 0x000ee20000000800 */
[----:B----4-:R-:W-:Y:S01]  /*1f80*/  IMAD.HI.U32 R17, R0, R5, RZ ;  /* 0x0000000500117227 */ /* 0x010fe200078e00ff */
[----:B------:R-:W-:-:S03]  /*1f90*/  ISETP.NE.AND P0, PT, R4, 0x1, PT ;  /* 0x000000010400780c */ /* 0x000fc60003f05270 */
[----:B------:R-:W-:-:S03]  /*1fa0*/  IMAD.HI.U32 R5, R11, R5, RZ ;  /* 0x000000050b057227 */ /* 0x000fc600078e00ff */
[----:B------:R-:W4:Y:S01]  /*1fb0*/  LDC.64 R2, c[0x0][0xb28] ;  /* 0x0002ca00ff027b82 */ /* 0x000f220000000a00 */
[----:B-1----:R-:W-:-:S04]  /*1fc0*/  IMAD.HI.U32 R20, R9, R6, RZ ;  /* 0x0000000609147227 */ /* 0x002fc800078e00ff */
[----:B------:R-:W-:Y:S01]  /*1fd0*/  IMAD.HI.U32 R22, R13, R6, RZ ;  /* 0x000000060d167227 */ /* 0x000fe200078e00ff */
[----:B------:R-:W-:Y:S02]  /*1fe0*/  SHF.R.U32.HI R20, RZ, R7, R20 ;  /* 0x00000007ff147219 */ /* 0x000fe40000011614 */
[-C--:B--2---:R-:W-:Y:S02]  /*1ff0*/  SHF.R.U32.HI R17, RZ, R16.reuse, R17 ;  /* 0x00000010ff117219 */ /* 0x084fe40000011611 */
[----:B------:R-:W-:Y:S02]  /*2000*/  SHF.R.U32.HI R16, RZ, R16, R5 ;  /* 0x00000010ff107219 */ /* 0x000fe40000011605 */
[----:B------:R-:W-:Y:S02]  /*2010*/  SEL R17, R0, R17, !P0 ;  /* 0x0000001100117207 */ /* 0x000fe40004000000 */
[----:B------:R-:W-:Y:S02]  /*2020*/  SHF.R.U32.HI R22, RZ, R7, R22 ;  /* 0x00000007ff167219 */ /* 0x000fe40000011616 */
[----:B---3--:R-:W-:-:S02]  /*2030*/  ISETP.NE.AND P1, PT, R18, 0x1, PT ;  /* 0x000000011200780c */ /* 0x008fc40003f25270 */
[----:B------:R-:W-:Y:S02]  /*2040*/  SEL R5, R11, R16, !P0 ;  /* 0x000000100b057207 */ /* 0x000fe40004000000 */
[----:B------:R-:W-:Y:S02]  /*2050*/  SEL R19, R9, R20, !P1 ;  /* 0x0000001409137207 */ /* 0x000fe40004800000 */
[----:B------:R-:W-:Y:S01]  /*2060*/  SEL R7, R13, R22, !P1 ;  /* 0x000000160d077207 */ /* 0x000fe20004800000 */
[----:B----4-:R-:W-:-:S04]  /*2070*/  IMAD.HI.U32 R20, R17, R2, RZ ;  /* 0x0000000211147227 */ /* 0x010fc800078e00ff */
[----:B------:R-:W-:Y:S01]  /*2080*/  IMAD.HI.U32 R6, R19, R2, RZ ;  /* 0x0000000213067227 */ /* 0x000fe200078e00ff */
[----:B------:R-:W-:-:S04]  /*2090*/  @P3 SHF.R.U32.HI R17, RZ, R3, R20 ;  /* 0x00000003ff113219 */ /* 0x000fc80000011614 */
        /* <DEDUP_REMOVED lines=8> */
[----:B------:R-:W-:-:S04]  /*2120*/  @!P0 IMAD.HI.U32 R16, R7, R2, RZ ;  /* 0x0000000207108227 */ /* 0x000fc800078e00ff */
[----:B------:R-:W-:Y:S01]  /*2130*/  IMAD.MOV R2, RZ, RZ, -R6 ;  /* 0x000000ffff027224 */ /* 0x000fe200078e0a06 */
[----:B------:R-:W-:-:S03]  /*2140*/  @!P0 SHF.R.U32.HI R16, RZ, R3, R16 ;  /* 0x00000003ff108219 */ /* 0x000fc60000011610 */
[----:B------:R-:W-:Y:S01]  /*2150*/  IMAD R2, R72, R2, R5 ;  /* 0x0000000248027224 */ /* 0x000fe200078e0205 */
[----:B------:R-:W-:Y:S02]  /*2160*/  @!P0 SEL R3, R7, R16, !P3 ;  /* 0x0000001007038207 */ /* 0x000fe40005800000 */
[----:B------:R-:W-:-:S03]  /*2170*/  IADD3 R16, PT, PT, -R5, RZ, RZ ;  /* 0x000000ff05107210 */ /* 0x000fc60007ffe1ff */
[--C-:B------:R-:W-:Y:S02]  /*2180*/  @!P0 IMAD.IADD R6, R6, 0x1, -R3.reuse ;  /* 0x0000000106068824 */ /* 0x100fe400078e0a03 */
[----:B------:R-:W-:Y:S01]  /*2190*/  @!P0 IMAD R3, R2, R19, R3 ;  /* 0x0000001302038224 */ /* 0x000fe200078e0203 */
[----:B------:R-:W-:Y:S01]  /*21a0*/  IADD3 R2, PT, PT, -R7, RZ, RZ ;  /* 0x000000ff07027210 */ /* 0x000fe20007ffe1ff */
[----:B------:R-:W-:Y:S02]  /*21b0*/  @!P0 IMAD R5, R72, R6, R7 ;  /* 0x0000000648058224 */ /* 0x000fe400078e0207 */
[----:B------:R-:W-:Y:S02]  /*21c0*/  IMAD R11, R4, R16, R11 ;  /* 0x00000010040b7224 */ /* 0x000fe400078e020b */
[----:B------:R-:W-:Y:S02]  /*21d0*/  @!P0 IMAD.MOV.U32 R7, RZ, RZ, R3 ;  /* 0x000000ffff078224 */ /* 0x000fe400078e0003 */
[----:B------:R-:W-:-:S02]  /*21e0*/  IMAD R2, R18, R2, R13 ;  /* 0x0000000212027224 */ /* 0x000fc400078e020d */
[----:B------:R-:W-:Y:S02]  /*21f0*/  IMAD R11, R5, R4, R11 ;  /* 0x00000004050b7224 */ /* 0x000fe400078e020b */
[----:B------:R-:W-:Y:S02]  /*2200*/  IMAD R13, R7, R18, R2 ;  /* 0x00000012070d7224 */ /* 0x000fe400078e0202 */
.L_x_33:
[----:B------:R-:W1:Y:S02]  /*2210*/  LDCU UR8, c[0x0][0xb30] ;  /* 0x00016600ff0877ac */ /* 0x000e640008000800 */
[----:B-1----:R-:W-:-:S09]  /*2220*/  UISETP.NE.AND UP0, UPT, UR8, 0x1, UPT ;  /* 0x000000010800788c */ /* 0x002fd2000bf05270 */
[----:B------:R-:W-:Y:S05]  /*2230*/  BRA.U UP0, `(.L_x_34) ;  /* 0x0000000100407547 */ /* 0x000fea000b800000 */
[----:B------:R-:W1:Y:S08]  /*2240*/  LDC.64 R4, c[0x0][0xb10] ;  /* 0x0002c400ff047b82 */ /* 0x000e700000000a00 */
[----:B------:R-:W2:Y:S08]  /*2250*/  LDC.64 R2, c[0x0][0xb18] ;  /* 0x0002c600ff027b82 */ /* 0x000eb00000000a00 */
[----:B------:R-:W3:Y:S08]  /*2260*/  LDC R6, c[0x0][0xb20] ;  /* 0x0002c800ff067b82 */ /* 0x000ef00000000800 */
[----:B------:R-:W4:Y:S01]  /*2270*/  LDC R16, c[0x0][0xb0c] ;  /* 0x0002c300ff107b82 */ /* 0x000f220000000800 */
[----:B-1----:R-:W-:-:S05]  /*2280*/  IMAD.HI.U32 R4, R13, R4, RZ ;  /* 0x000000040d047227 */ /* 0x002fca00078e00ff */
[----:B------:R-:W-:Y:S01]  /*2290*/  SHF.R.U32.HI R4, RZ, R5, R4 ;  /* 0x00000005ff047219 */ /* 0x000fe20000011604 */
[----:B--2---:R-:W-:Y:S01]  /*22a0*/  IMAD.HI.U32 R3, R11, R3, RZ ;  /* 0x000000030b037227 */ /* 0x004fe200078e00ff */
[----:B------:R-:W-:-:S04]  /*22b0*/  ISETP.NE.AND P0, PT, R2, 0x1, PT ;  /* 0x000000010200780c */ /* 0x000fc80003f05270 */
[----:B---3--:R-:W-:-:S04]  /*22c0*/  SHF.R.U32.HI R6, RZ, R6, R3 ;  /* 0x00000006ff067219 */ /* 0x008fc80000011603 */
[----:B------:R-:W-:Y:S02]  /*22d0*/  SEL R3, R11, R6, !P0 ;  /* 0x000000060b037207 */ /* 0x000fe40004000000 */
[----:B----4-:R-:W-:-:S04]  /*22e0*/  ISETP.NE.AND P1, PT, R16, 0x1, PT ;  /* 0x000000011000780c */ /* 0x010fc80003f25270 */
[----:B------:R-:W-:-:S05]  /*22f0*/  SEL R4, R13, R4, !P1 ;  /* 0x000000040d047207 */ /* 0x000fca0004800000 */
[----:B------:R-:W-:Y:S02]  /*2300*/  IMAD.IADD R5, R3, 0x1, -R4 ;  /* 0x0000000103057824 */ /* 0x000fe400078e0a04 */
[----:B------:R-:W-:Y:S02]  /*2310*/  IMAD.IADD R3, R4, 0x1, -R3 ;  /* 0x0000000104037824 */ /* 0x000fe400078e0a03 */
[----:B------:R-:W-:Y:S02]  /*2320*/  IMAD R13, R5, R16, R13 ;  /* 0x00000010050d7224 */ /* 0x000fe400078e020d */
[----:B------:R-:W-:-:S07]  /*2330*/  IMAD R11, R3, R2, R11 ;  /* 0x00000002030b7224 */ /* 0x000fce00078e020b */
.L_x_34:
[----:B------:R-:W-:Y:S01]  /*2340*/  VIADD R14, R14, 0x1 ;  /* 0x000000010e0e7836 */ /* 0x000fe20000000000 */
[----:B------:R-:W-:Y:S01]  /*2350*/  PLOP3.LUT P1, PT, PT, PT, PT, 0x80, 0x8 ;  /* 0x000000000008781c */ /* 0x000fe20003f2f070 */
[----:B------:R-:W-:Y:S02]  /*2360*/  IMAD.IADD R21, R13, 0x1, R152 ;  /* 0x000000010d157824 */ /* 0x000fe400078e0298 */
[----:B------:R-:W-:Y:S01]  /*2370*/  IMAD.IADD R20, R11, 0x1, R150 ;  /* 0x000000010b147824 */ /* 0x000fe200078e0296 */
[----:B------:R-:W-:-:S04]  /*2380*/  ISETP.NE.AND P0, PT, R14, 0x2, PT ;  /* 0x000000020e00780c */ /* 0x000fc80003f05270 */
[----:B------:R-:W-:Y:S02]  /*2390*/  SEL R3, RZ, 0x1, P0 ;  /* 0x00000001ff037807 */ /* 0x000fe40000000000 */
[----:B------:R-:W-:Y:S02]  /*23a0*/  SEL R14, R14, RZ, P0 ;  /* 0x000000ff0e0e7207 */ /* 0x000fe40000000000 */
[----:B------:R-:W-:Y:S01]  /*23b0*/  LOP3.LUT R12, R12, R3, RZ, 0x3c, !PT ;  /* 0x000000030c0c7212 */ /* 0x000fe200078e3cff */
[----:B------:R-:W-:Y:S06]  /*23c0*/  @P2 BRA `(.L_x_35) ;  /* 0xfffffff000682947 */ /* 0x000fec000383ffff */
[----:B------:R-:W-:Y:S01]  /*23d0*/  UIADD3 UR4, UPT, UPT, UR4, 0x38, URZ ;  /* 0x0000003804047890 */ /* 0x000fe2000fffe0ff */
[----:B------:R-:W-:-:S03]  /*23e0*/  SHF.L.U32 R3, R15, 0x1f, RZ ;  /* 0x0000001f0f037819 */ /* 0x000fc600000006ff */
[----:B------:R-:W-:-:S09]  /*23f0*/  ULEA UR5, UR6, UR4, 0x3 ;  /* 0x0000000406057291 */ /* 0x000fd2000f8e18ff */
[----:B------:R-:W1:Y:S02]  /*2400*/  SYNCS.PHASECHK.TRANS64.TRYWAIT P0, [UR5], R3 ;  /* 0x00000003ff0075a7 */ /* 0x000e640008001105 */
[----:B-1----:R-:W-:Y:S05]  /*2410*/  @!P0 BRA `(.L_x_36) ;  /* 0x0000008c00f88947 */ /* 0x002fea0003800000 */
.L_x_131:
[----:B------:R-:W-:-:S04]  /*2420*/  UIADD3 UR6, UPT, UPT, UR6, 0x1, URZ ;  /* 0x0000000106067890 */ /* 0x000fc8000fffe0ff */
[----:B------:R-:W-:-:S04]  /*2430*/  UISETP.NE.AND UP0, UPT, UR6, 0x7, UPT ;  /* 0x000000070600788c */ /* 0x000fc8000bf05270 */
[----:B------:R-:W-:Y:S02]  /*2440*/  USEL UR7, URZ, 0x1, UP0 ;  /* 0x00000001ff077887 */ /* 0x000fe40008000000 */
[----:B------:R-:W-:-:S04]  /*2450*/  USEL UR6, UR6, URZ, UP0 ;  /* 0x000000ff06067287 */ /* 0x000fc80008000000 */
[----:B------:R-:W-:Y:S01]  /*2460*/  ULEA UR5, UR6, UR4, 0x3 ;  /* 0x0000000406057291 */ /* 0x000fe2000f8e18ff */
[----:B------:R-:W-:-:S04]  /*2470*/  LOP3.LUT R2, R15, UR7, RZ, 0x3c, !PT ;  /* 0x000000070f027c12 */ /* 0x000fc8000f8e3cff */
[----:B-1----:R-:W-:-:S04]  /*2480*/  SHF.L.U32 R3, R2, 0x1f, RZ ;  /* 0x0000001f02037819 */ /* 0x002fc800000006ff */
[----:B------:R-:W1:Y:S02]  /*2490*/  SYNCS.PHASECHK.TRANS64.TRYWAIT P0, [UR5], R3 ;  /* 0x00000003ff0075a7 */ /* 0x000e640008001105 */
[----:B-1----:R-:W-:Y:S05]  /*24a0*/  @!P0 BRA `(.L_x_37) ;  /* 0x0000008c00ec8947 */ /* 0x002fea0003800000 */
.L_x_133:
        /* <DEDUP_REMOVED lines=9> */
.L_x_135:
        /* <DEDUP_REMOVED lines=9> */
.L_x_137:
        /* <DEDUP_REMOVED lines=9> */
.L_x_139:
        /* <DEDUP_REMOVED lines=9> */
.L_x_141:
[----:B------:R-:W-:-:S04]  /*26f0*/  UIADD3 UR6, UPT, UPT, UR6, 0x1, URZ ;  /* 0x0000000106067890 */ /* 0x000fc8000fffe0ff */
[----:B------:R-:W-:-:S04]  /*2700*/  UISETP.NE.AND UP0, UPT, UR6, 0x7, UPT ;  /* 0x000000070600788c */ /* 0x000fc8000bf05270 */
[----:B------:R-:W-:Y:S02]  /*2710*/  USEL UR5, URZ, 0x1, UP0 ;  /* 0x00000001ff057887 */ /* 0x000fe40008000000 */
[----:B------:R-:W-:-:S04]  /*2720*/  USEL UR6, UR6, URZ, UP0 ;  /* 0x000000ff06067287 */ /* 0x000fc80008000000 */
[----:B------:R-:W-:Y:S01]  /*2730*/  ULEA UR6, UR6, UR4, 0x3 ;  /* 0x0000000406067291 */ /* 0x000fe2000f8e18ff */
[----:B-1----:R-:W-:-:S04]  /*2740*/  LOP3.LUT R3, R2, UR5, RZ, 0x3c, !PT ;  /* 0x0000000502037c12 */ /* 0x002fc8000f8e3cff */
[----:B------:R-:W-:Y:S01]  /*2750*/  SHF.L.U32 R3, R3, 0x1f, RZ ;  /* 0x0000001f03037819 */ /* 0x000fe200000006ff */
[----:B----4-:R-:W-:-:S07]  /*2760*/  IMAD.U32 R0, RZ, RZ, UR6 ;  /* 0x00000006ff007e24 */ /* 0x010fce000f8e00ff */
.L_x_42:
[----:B-1----:R1:W2:Y:S02]  /*2770*/  SYNCS.PHASECHK.TRANS64.TRYWAIT P0, [R0+URZ], R3 ;  /* 0x00000003000075a7 */ /* 0x0022a400080011ff */
[----:B--2---:R-:W-:Y:S05]  /*2780*/  @!P0 NANOSLEEP.SYNCS 0x989680 ;  /* 0x009896800000895d */ /* 0x004fea0003900000 */
[----:B------:R-:W2:Y:S02]  /*2790*/  @!P0 SYNCS.PHASECHK.TRANS64 P0, [R0+URZ], R3 ;  /* 0x00000003000085a7 */ /* 0x000ea400080010ff */
[----:B--2---:R-:W-:Y:S05]  /*27a0*/  @P0 EXIT ;  /* 0x000000000000094d */ /* 0x004fea0003800000 */
[----:B------:R-:W-:Y:S05]  /*27b0*/  BRA `(.L_x_42) ;  /* 0xfffffffc00ec7947 */ /* 0x000fea000383ffff */
.L_x_17:
[----:B------:R-:W-:-:S04]  /*27c0*/  UISETP.NE.AND UP1, UPT, UR37, URZ, UPT ;  /* 0x000000ff2500728c */ /* 0x000fc8000bf25270 */
[----:B------:R-:W-:-:S09]  /*27d0*/  UISETP.NE.OR UP1, UPT, UR8, 0x1, UP1 ;  /* 0x000000010800788c */ /* 0x000fd20008f25670 */
[----:B------:R-:W-:Y:S05]  /*27e0*/  BRA.U UP1, `(.L_x_43) ;  /* 0x0000000501487547 */ /* 0x000fea000b800000 */
[----:B------:R-:W-:Y:S01]  /*27f0*/  ISETP.NE.AND P2, PT, R2, RZ, PT ;  /* 0x000000ff0200720c */ /* 0x000fe20003f45270 */
[----:B------:R-:W-:Y:S01]  /*2800*/  IMAD.MOV.U32 R12, RZ, RZ, 0x1 ;  /* 0x00000001ff0c7424 */ /* 0x000fe200078e00ff */
[----:B------:R-:W-:Y:S02]  /*2810*/  CS2R R10, SRZ ;  /* 0x00000000000a7805 */ /* 0x000fe4000001ff00 */
[----:B------:R-:W-:Y:S01]  /*2820*/  CS2R R8, SRZ ;  /* 0x0000000000087805 */ /* 0x000fe2000001ff00 */
[----:B------:R-:W-:Y:S01]  /*2830*/  UMOV UR4, 0x400 ;  /* 0x0000040000047882 */ /* 0x000fe20000000000 */
[----:B------:R-:W-:Y:S01]  /*2840*/  UMOV UR6, URZ ;  /* 0x000000ff00067c82 */ /* 0x000fe20008000000 */
[----:B------:R-:W-:-:S12]  /*2850*/  ULEA UR37, UR37, UR4, 0x18 ;  /* 0x0000000425257291 */ /* 0x000fd8000f8ec0ff */
.L_x_47:
[----:B------:R-:W-:Y:S02]  /*2860*/  LEA R0, R8, UR37, 0x3 ;  /* 0x0000002508007c11 */ /* 0x000fe4000f8e18ff */
[----:B------:R-:W-:-:S03]  /*2870*/  SHF.L.U32 R5, R9, 0x1f, RZ ;  /* 0x0000001f09057819 */ /* 0x000fc600000006ff */
[----:B------:R-:W-:Y:S01]  /*2880*/  VIADD R4, R0, 0x110 ;  /* 0x0000011000047836 */ /* 0x000fe20000000000 */
[----:B------:R-:W1:Y:S02]  /*2890*/  SYNCS.PHASECHK.TRANS64.TRYWAIT P0, [R0+URZ+0x100], R5 ;  /* 0x00010005000075a7 */ /* 0x000e6400080011ff */
[----:B-1----:R-:W-:Y:S05]  /*28a0*/  @!P0 BRA `(.L_x_44) ;  /* 0x0000008c00648947 */ /* 0x002fea0003800000 */
.L_x_142:
[----:B------:R-:W-:Y:S01]  /*28b0*/  ULEA UR5, UR6, UR37, 0x3 ;  /* 0x0000002506057291 */ /* 0x000fe2000f8e18ff */
[----:B------:R-:W-:Y:S02]  /*28c0*/  PRMT R4, RZ, 0x654, R4 ;  /* 0x00000654ff047816 */ /* 0x000fe40000000004 */
[----:B-1----:R-:W-:Y:S01]  /*28d0*/  SHF.L.U32 R5, R12, 0x1f, RZ ;  /* 0x0000001f0c057819 */ /* 0x002fe200000006ff */
[----:B------:R-:W-:Y:S01]  /*28e0*/  UIADD3 UR4, UPT, UPT, UR5, 0xc0, URZ ;  /* 0x000000c005047890 */ /* 0x000fe2000fffe0ff */
[----:B------:R1:W-:Y:S05]  /*28f0*/  SYNCS.ARRIVE.TRANS64.RED.A1T0 RZ, [R4+URZ], RZ ;  /* 0x000000ff04ff79a7 */ /* 0x0003ea00081004ff */
[----:B------:R-:W-:Y:S01]  /*2900*/  IMAD.U32 R7, RZ, RZ, UR4 ;  /* 0x00000004ff077e24 */ /* 0x000fe2000f8e00ff */
[----:B------:R-:W2:Y:S04]  /*2910*/  SYNCS.PHASECHK.TRANS64.TRYWAIT P0, [UR5+0xd0], R5 ;  /* 0x0000d005ff0075a7 */ /* 0x000ea80008001105 */
[----:B------:R-:W-:Y:S01]  /*2920*/  PRMT R6, R2, 0x654, R7 ;  /* 0x0000065402067816 */ /* 0x000fe20000000007 */
[----:B-1----:R-:W-:Y:S01]  /*2930*/  @!P2 IMAD.MOV.U32 R4, RZ, RZ, 0x10 ;  /* 0x00000010ff04a424 */ /* 0x002fe200078e00ff */
[----:B--2---:R-:W-:Y:S06]  /*2940*/  @!P0 BRA `(.L_x_45) ;  /* 0x0000008c00508947 */ /* 0x004fec0003800000 */
.L_x_144:
[----:B------:R-:W-:Y:S01]  /*2950*/  ULEA UR4, UR6, UR37, 0x4 ;  /* 0x0000002506047291 */ /* 0x000fe2000f8e20ff */
[----:B------:R-:W-:Y:S01]  /*2960*/  SEL R3, R6, R3, !P2 ;  /* 0x0000000306037207 */ /* 0x000fe20005000000 */
[----:B------:R-:W-:Y:S01]  /*2970*/  UIADD3 UR5, UPT, UPT, UR5, 0xc0, URZ ;  /* 0x000000c005057890 */ /* 0x000fe2000fffe0ff */
[----:B-1----:R-:W-:Y:S01]  /*2980*/  LEA R0, R11, UR37, 0x3 ;  /* 0x000000250b007c11 */ /* 0x002fe2000f8e18ff */
[----:B------:R-:W-:Y:S01]  /*2990*/  UIADD3 UR4, UPT, UPT, UR4, 0x130, URZ ;  /* 0x0000013004047890 */ /* 0x000fe2000fffe0ff */
[----:B------:R-:W-:Y:S01]  /*29a0*/  SHF.L.U32 R5, R10, 0x1f, RZ ;  /* 0x0000001f0a057819 */ /* 0x000fe200000006ff */
[----:B------:R1:W-:Y:S01]  /*29b0*/  @!P2 SYNCS.ARRIVE.TRANS64.RED RZ, [R3+URZ], R4 ;  /* 0x0000000403ffa9a7 */ /* 0x0003e200080004ff */
[----:B------:R-:W-:Y:S01]  /*29c0*/  UIADD3 UR6, UPT, UPT, UR6, 0x1, URZ ;  /* 0x0000000106067890 */ /* 0x000fe2000fffe0ff */
[----:B------:R-:W-:-:S03]  /*29d0*/  VIADD R8, R8, 0x1 ;  /* 0x0000000108087836 */ /* 0x000fc60000000000 */
[----:B------:R-:W-:Y:S02]  /*29e0*/  UISETP.NE.AND UP0, UPT, UR6, 0x2, UPT ;  /* 0x000000020600788c */ /* 0x000fe4000bf05270 */
[----:B------:R-:W-:Y:S06]  /*29f0*/  UGETNEXTWORKID.BROADCAST [UR4], [UR5] ;  /* 0x00000000040073ca */ /* 0x000fec0008000100 */
[----:B------:R-:W-:Y:S01]  /*2a00*/  USEL UR4, URZ, 0x1, UP0 ;  /* 0x00000001ff047887 */ /* 0x000fe20008000000 */
[----:B------:R-:W-:Y:S01]  /*2a10*/  ISETP.NE.AND P0, PT, R8, 0x2, PT ;  /* 0x000000020800780c */ /* 0x000fe20003f05270 */
[----:B------:R-:W-:Y:S01]  /*2a20*/  USEL UR6, UR6, URZ, UP0 ;  /* 0x000000ff06067287 */ /* 0x000fe20008000000 */
[----:B------:R-:W2:Y:S03]  /*2a30*/  SYNCS.PHASECHK.TRANS64.TRYWAIT P1, [R0+URZ+0xc0], R5 ;  /* 0x0000c005000075a7 */ /* 0x000ea600080211ff */
[----:B------:R-:W-:Y:S01]  /*2a40*/  LOP3.LUT R12, R12, UR4, RZ, 0x3c, !PT ;  /* 0x000000040c0c7c12 */ /* 0x000fe2000f8e3cff */
[----:B-12---:R-:W-:Y:S07]  /*2a50*/  @!P1 BRA `(.L_x_46) ;  /* 0x0000008c00249947 */ /* 0x006fee0003800000 */
.L_x_145:
[C---:B------:R-:W-:Y:S01]  /*2a60*/  LEA R4, R11.reuse, UR37, 0x4 ;  /* 0x000000250b047c11 */ /* 0x040fe2000f8e20ff */
[----:B-1----:R-:W-:Y:S01]  /*2a70*/  VIADD R0, R0, 0xd0 ;  /* 0x000000d000007836 */ /* 0x002fe20000000000 */
[----:B------:R-:W-:Y:S01]  /*2a80*/  SEL R8, R8, RZ, P0 ;  /* 0x000000ff08087207 */ /* 0x000fe20000000000 */
[----:B------:R-:W-:-:S03]  /*2a90*/  VIADD R11, R11, 0x1 ;  /* 0x000000010b0b7836 */ /* 0x000fc60000000000 */
[----:B------:R-:W1:Y:S01]  /*2aa0*/  LDS.128 R4, [R4+0x130] ;  /* 0x0001300004047984 */ /* 0x000e620000000c00 */
[----:B------:R-:W-:Y:S02]  /*2ab0*/  PRMT R0, RZ, 0x654, R0 ;  /* 0x00000654ff007816 */ /* 0x000fe40000000000 */
[C---:B------:R-:W-:Y:S01]  /*2ac0*/  ISETP.NE.AND P1, PT, R11.reuse, 0x2, PT ;  /* 0x000000020b00780c */ /* 0x040fe20003f25270 */
[----:B------:R-:W-:Y:S01]  /*2ad0*/  @!PT LDS RZ, [RZ] ;  /* 0x00000000fffff984 */ /* 0x000fe20000000800 */
[----:B------:R-:W-:Y:S01]  /*2ae0*/  @!PT LDS RZ, [RZ] ;  /* 0x00000000fffff984 */ /* 0x000fe20000000800 */
[----:B------:R-:W-:Y:S01]  /*2af0*/  @!PT LDS RZ, [RZ] ;  /* 0x00000000fffff984 */ /* 0x000fe20000000800 */
[----:B------:R-:W-:Y:S01]  /*2b00*/  @!PT LDS RZ, [RZ] ;  /* 0x00000000fffff984 */ /* 0x000fe20000000800 */
[----:B------:R2:W-:Y:S06]  /*2b10*/  MEMBAR.ALL.CTA ;  /* 0x0000000000007992 */ /* 0x0005ec0000008000 */
[----:B--2---:R-:W2:Y:S01]  /*2b20*/  FENCE.VIEW.ASYNC.S ;  /* 0x00000000000073c6 */ /* 0x004ea20000000000 */
[----:B------:R-:W-:Y:S01]  /*2b30*/  SEL R11, R11, RZ, P1 ;  /* 0x000000ff0b0b7207 */ /* 0x000fe20000800000 */
[----:B--2---:R2:W-:Y:S01]  /*2b40*/  SYNCS.ARRIVE.TRANS64.RED.A1T0 RZ, [R0+URZ], RZ ;  /* 0x000000ff00ff79a7 */ /* 0x0045e200081004ff */
[----:B-1----:R-:W-:-:S02]  /*2b50*/  LOP3.LUT P3, RZ, R6, 0x1, RZ, 0xc0, !PT ;  /* 0x0000000106ff7812 */ /* 0x002fc4000786c0ff */
[----:B------:R-:W-:-:S04]  /*2b60*/  SEL R5, RZ, 0x1, P1 ;  /* 0x00000001ff057807 */ /* 0x000fc80000800000 */
[----:B------:R-:W-:Y:S02]  /*2b70*/  LOP3.LUT R10, R10, R5, RZ, 0x3c, !PT ;  /* 0x000000050a0a7212 */ /* 0x000fe400078e3cff */
[----:B--2---:R-:W-:-:S04]  /*2b80*/  SEL R0, RZ, 0x1, P0 ;  /* 0x00000001ff007807 */ /* 0x004fc80000000000 */
[----:B------:R-:W-:Y:S01]  /*2b90*/  LOP3.LUT R9, R9, R0, RZ, 0x3c, !PT ;  /* 0x0000000009097212 */ /* 0x000fe200078e3cff */
[----:B------:R-:W-:Y:S06]  /*2ba0*/  @P3 BRA `(.L_x_47) ;  /* 0xfffffffc002c3947 */ /* 0x000fec000383ffff */
[----:B------:R-:W-:Y:S01]  /*2bb0*/  ULEA UR5, UR6, UR37, 0x3 ;  /* 0x0000002506057291 */ /* 0x000fe2000f8e18ff */
[----:B------:R-:W-:-:S08]  /*2bc0*/  SHF.L.U32 R3, R12, 0x1f, RZ ;  /* 0x0000001f0c037819 */ /* 0x000fd000000006ff */
[----:B------:R-:W1:Y:S02]  /*2bd0*/  SYNCS.PHASECHK.TRANS64 P0, [UR5+0xd0], R3 ;  /* 0x0000d003ff0075a7 */ /* 0x000e640008001005 */
[----:B-1----:R-:W-:Y:S05]  /*2be0*/  @P0 BRA `(.L_x_48) ;  /* 0x0000000000080947 */ /* 0x002fea0003800000 */
[----:B------:R-:W1:Y:S02]  /*2bf0*/  SYNCS.PHASECHK.TRANS64.TRYWAIT P0, [UR5+0xd0], R3 ;  /* 0x0000d003ff0075a7 */ /* 0x000e640008001105 */
[----:B-1----:R-:W-:Y:S05]  /*2c00*/  @!P0 BRA `(.L_x_49) ;  /* 0x0000008800cc8947 */ /* 0x002fea0003800000 */
.L_x_48:
[----:B------:R-:W-:-:S04]  /*2c10*/  UIADD3 UR4, UPT, UPT, UR6, 0x1, URZ ;  /* 0x0000000106047890 */ /* 0x000fc8000fffe0ff */
[----:B------:R-:W-:-:S04]  /*2c20*/  UISETP.NE.AND UP0, UPT, UR4, 0x2, UPT ;  /* 0x000000020400788c */ /* 0x000fc8000bf05270 */
[----:B------:R-:W-:Y:S02]  /*2c30*/  USEL UR7, URZ, 0x1, UP0 ;  /* 0x00000001ff077887 */ /* 0x000fe40008000000 */
[----:B------:R-:W-:-:S04]  /*2c40*/  USEL UR4, UR4, URZ, UP0 ;  /* 0x000000ff04047287 */ /* 0x000fc80008000000 */
[----:B------:R-:W-:Y:S01]  /*2c50*/  ULEA UR4, UR4, UR37, 0x3 ;  /* 0x0000002504047291 */ /* 0x000fe2000f8e18ff */
[----:B-1----:R-:W-:-:S04]  /*2c60*/  LOP3.LUT R3, R12, UR7, RZ, 0x3c, !PT ;  /* 0x000000070c037c12 */ /* 0x002fc8000f8e3cff */
[----:B------:R-:W-:-:S04]  /*2c70*/  SHF.L.U32 R0, R3, 0x1f, RZ ;  /* 0x0000001f03007819 */ /* 0x000fc800000006ff */
[----:B------:R-:W1:Y:S02]  /*2c80*/  SYNCS.PHASECHK.TRANS64 P0, [UR4+0xd0], R0 ;  /* 0x0000d000ff0075a7 */ /* 0x000e640008001004 */
[----:B-1----:R-:W-:Y:S05]  /*2c90*/  @P0 EXIT ;  /* 0x000000000000094d */ /* 0x002fea0003800000 */
[----:B------:R-:W-:Y:S02]  /*2ca0*/  SHF.L.U32 R3, R3, 0x1f, RZ ;  /* 0x0000001f03037819 */ /* 0x000fe400000006ff */
[----:B------:R-:W-:-:S07]  /*2cb0*/  MOV R0, UR4 ;  /* 0x0000000400007c02 */ /* 0x000fce0008000f00 */
.L_x_50:
[----:B-1----:R1:W2:Y:S02]  /*2cc0*/  SYNCS.PHASECHK.TRANS64.TRYWAIT P0, [R0+URZ+0xd0], R3 ;  /* 0x0000d003000075a7 */ /* 0x0022a400080011ff */
[----:B--2---:R-:W-:Y:S05]  /*2cd0*/  @!P0 NANOSLEEP.SYNCS 0x989680 ;  /* 0x009896800000895d */ /* 0x004fea0003900000 */
[----:B------:R-:W2:Y:S02]  /*2ce0*/  @!P0 SYNCS.PHASECHK.TRANS64 P0, [R0+URZ+0xd0], R3 ;  /* 0x0000d003000085a7 */ /* 0x000ea400080010ff */
[----:B--2---:R-:W-:Y:S05]  /*2cf0*/  @P0 EXIT ;  /* 0x000000000000094d */ /* 0x004fea0003800000 */
[----:B------:R-:W-:Y:S05]  /*2d00*/  BRA `(.L_x_50) ;  /* 0xfffffffc00ec7947 */ /* 0x000fea000383ffff */
.L_x_43:
[----:B------:R-:W-:-:S09]  /*2d10*/  UISETP.NE.AND UP1, UPT, UR8, URZ, UPT ;  /* 0x000000ff0800728c */ /* 0x000fd2000bf25270 */
[----:B------:R-:W-:Y:S05]  /*2d20*/  BRA.U UP1, `(.L_x_51) ;  /* 0x0000000d01347547 */ /* 0x000fea000b800000 */
[----:B------:R-:W-:Y:S01]  /*2d30*/  UMOV UR4, 0x40 ;  /* 0x0000004000047882 */ /* 0x000fe20000000000 */
[----:B------:R-:W-:Y:S01]  /*2d40*/  NOP ;  /* 0x0000000000007918 */ /* 0x000fe20000000000 */
[----:B------:R-:W-:Y:S01]  /*2d50*/  ULEA UR4, UR37, UR4, 0x18 ;  /* 0x0000000425047291 */ /* 0x000fe2000f8ec0ff */
[----:B------:R-:W-:Y:S02]  /*2d60*/  UMOV UR5, 0x400 ;  /* 0x0000040000057882 */ /* 0x000fe40000000000 */
[----:B------:R-:W-:-:S06]  /*2d70*/  ULEA UR37, UR37, UR5, 0x18 ;  /* 0x0000000525257291 */ /* 0x000fcc000f8ec0ff */
[----:B------:R-:W1:Y:S02]  /*2d80*/  LDS.U8 R0, [UR4+0x1c] ;  /* 0x00001c04ff007984 */ /* 0x000e640008000000 */
[----:B-1----:R-:W-:-:S13]  /*2d90*/  ISETP.NE.AND P0, PT, R0, RZ, PT ;  /* 0x000000ff0000720c */ /* 0x002fda0003f05270 */
[----:B------:R-:W-:Y:S05]  /*2da0*/  @P0 BRA `(.L_x_52) ;  /* 0x0000000000580947 */ /* 0x000fea0003800000 */
[----:B------:R-:W-:-:S13]  /*2db0*/  ELECT P0, URZ, PT ;  /* 0x0000000000ff782f */ /* 0x000fda0003800000 */
[----:B------:R-:W-:Y:S05]  /*2dc0*/  @!P0 BRA `(.L_x_53) ;  /* 0x0000000000608947 */ /* 0x000fea0003800000 */
[----:B------:R-:W-:Y:S01]  /*2dd0*/  UMOV UR5, 0x10 ;  /* 0x0000001000057882 */ /* 0x000fe20000000000 */
[----:B------:R-:W-:Y:S01]  /*2de0*/  HFMA2 R0, -RZ, RZ, 0, 5.9604644775390625e-08 ;  /* 0x00000001ff007431 */ /* 0x000fe200000001ff */
[----:B------:R-:W-:-:S03]  /*2df0*/  MOV R2, 0xffff ;  /* 0x0000ffff00027802 */ /* 0x000fc60000000f00 */
[----:B------:R-:W-:Y:S04]  /*2e00*/  DEPBAR.LE SB1, 0x36 ;  /* 0x00009d800000791a */ /* 0x000fe80000000000 */
[----:B------:R-:W1:Y:S02]  /*2e10*/  UTCATOMSWS.FIND_AND_SET.ALIGN UP0, UR5, UR5 ;  /* 0x00000005000575e3 */ /* 0x000e640008000800 */
[----:B-1----:R-:W-:Y:S01]  /*2e20*/  MOV R3, UR5 ;  /* 0x0000000500037c02 */ /* 0x002fe20008000f00 */
[----:B------:R-:W-:Y:S06]  /*2e30*/  BRA.U UP0, `(.L_x_54) ;  /* 0x0000000100187547 */ /* 0x000fec000b800000 */
.L_x_55:
[----:B------:R-:W-:Y:S05]  /*2e40*/  NANOSLEEP 0x64 ;  /* 0x000000640000795d */ /* 0x000fea0003800000 */
[----:B------:R-:W-:-:S05]  /*2e50*/  UMOV UR5, 0x10 ;  /* 0x0000001000057882 */ /* 0x000fca0000000000 */
[----:B------:R-:W-:Y:S04]  /*2e60*/  DEPBAR.LE SB1, 0x36 ;  /* 0x00009d800000791a */ /* 0x000fe80000000000 */
[----:B------:R-:W1:Y:S02]  /*2e70*/  UTCATOMSWS.FIND_AND_SET.ALIGN UP0, UR5, UR5 ;  /* 0x00000005000575e3 */ /* 0x000e640008000800 */
[----:B-1----:R-:W-:Y:S01]  /*2e80*/  MOV R3, UR5 ;  /* 0x0000000500037c02 */ /* 0x002fe20008000f00 */
[----:B------:R-:W-:Y:S05]  /*2e90*/  BRA.U !UP0, `(.L_x_55) ;  /* 0xfffffffd08e87547 */ /* 0x000fea000b83ffff */
.L_x_54:
[-C--:B------:R-:W-:Y:S02]  /*2ea0*/  SHF.L.U32 R2, R2, R3.reuse, RZ ;  /* 0x0000000302027219 */ /* 0x080fe400000006ff */
[----:B------:R-:W-:Y:S01]  /*2eb0*/  SHF.L.U32 R0, R0, R3, RZ ;  /* 0x0000000300007219 */ /* 0x000fe200000006ff */
[----:B------:R-:W-:Y:S02]  /*2ec0*/  IMAD.SHL.U32 R3, R3, 0x20, RZ ;  /* 0x0000002003037824 */ /* 0x000fe400078e00ff */
[----:B------:R1:W-:Y:S04]  /*2ed0*/  ATOMS.OR RZ, [UR4+0x14], R2 ;  /* 0x00001402ffff798c */ /* 0x0003e8000b000004 */
[----:B------:R1:W-:Y:S04]  /*2ee0*/  ATOMS.OR RZ, [UR4+0x18], R0 ;  /* 0x00001800ffff798c */ /* 0x0003e8000b000004 */
[----:B------:R1:W-:Y:S01]  /*2ef0*/  STS [UR37+0x150], R3 ;  /* 0x00015003ff007988 */ /* 0x0003e20008000825 */
[----:B------:R-:W-:Y:S05]  /*2f00*/  BRA `(.L_x_53) ;  /* 0x0000000000107947 */ /* 0x000fea0003800000 */
.L_x_52:
[----:B------:R-:W-:Y:S02]  /*2f10*/  MOV R0, 0xffffffff ;  /* 0xffffffff00007802 */ /* 0x000fe40000000f00 */
[----:B------:R-:W-:-:S03]  /*2f20*/  MOV R2, 0x2f50 ;  /* 0x00002f5000027802 */ /* 0x000fc60000000f00 */
[----:B------:R1:W-:Y:S04]  /*2f30*/  STS [UR37+0x150], R0 ;  /* 0x00015000ff007988 */ /* 0x0003e80008000825 */
[----:B-1-3-5:R-:W-:Y:S05]  /*2f40*/  CALL.REL.NOINC `($__internal_1_$__cuda_sm10x_tcgen05_guardrail_trap_phase_invalid_during_alloc) ;  /* 0x0000008c00e07944 */ /* 0x02afea0003c00000 */
.L_x_53:
[----:B------:R-:W-:Y:S05]  /*2f50*/  WARPSYNC.ALL ;  /* 0x0000000000007948 */ /* 0x000fea0003800000 */
[----:B------:R-:W2:Y:S01]  /*2f60*/  S2UR UR6, SR_CgaCtaId ;  /* 0x00000000000679c3 */ /* 0x000ea20000008800 */
[----:B------:R-:W-:Y:S01]  /*2f70*/  UMOV UR4, 0x400 ;  /* 0x0000040000047882 */ /* 0x000fe20000000000 */
[----:B------:R-:W-:-:S06]  /*2f80*/  NOP ;  /* 0x0000000000007918 */ /* 0x000fcc0000000000 */
[----:B------:R-:W-:Y:S06]  /*2f90*/  BAR.ARV 0x6, 0xa0 ;  /* 0x0182800000007b1d */ /* 0x000fec0000002000 */
[----:B------:R-:W4:Y:S01]  /*2fa0*/  LDCU UR7, c[0x0][0x38c] ;  /* 0x00007180ff0777ac */ /* 0x000f220008000800 */
[----:B------:R-:W-:Y:S01]  /*2fb0*/  IMAD.MOV.U32 R11, RZ, RZ, 0x1 ;  /* 0x00000001ff0b7424 */ /* 0x000fe200078e00ff */
[----:B------:R-:W-:Y:S01]  /*2fc0*/  CS2R R8, SRZ ;  /* 0x0000000000087805 */ /* 0x000fe2000001ff00 */
[----:B------:R-:W-:Y:S01]  /*2fd0*/  IMAD.MOV.U32 R10, RZ, RZ, RZ ;  /* 0x000000ffff0a7224 */ /* 0x000fe200078e00ff */
[----:B------:R-:W-:Y:S01]  /*2fe0*/  UMOV UR18, URZ ;  /* 0x000000ff00127c82 */ /* 0x000fe20008000000 */
[----:B------:R-:W-:Y:S01]  /*2ff0*/  UMOV UR17, URZ ;  /* 0x000000ff00117c82 */ /* 0x000fe20008000000 */
[----:B------:R-:W-:Y:S01]  /*3000*/  UMOV UR22, 0x0 ;  /* 0x0000000000167882 */ /* 0x000fe20000000000 */
[----:B------:R-:W-:Y:S01]  /*3010*/  UMOV UR23, 0x84104a0 ;  /* 0x084104a000177882 */ /* 0x000fe20000000000 */
[----:B------:R-:W-:Y:S01]  /*3020*/  UMOV UR20, 0x0 ;  /* 0x0000000000147882 */ /* 0x000fe20000000000 */
[----:B------:R-:W-:Y:S01]  /*3030*/  UMOV UR21, 0x84104a0 ;  /* 0x084104a000157882 */ /* 0x000fe20000000000 */
[----:B--2---:R-:W-:Y:S01]  /*3040*/  ULEA UR6, UR6, UR4, 0x18 ;  /* 0x0000000406067291 */ /* 0x004fe2000f8ec0ff */
[----:B------:R-:W2:Y:S03]  /*3050*/  LDCU UR4, c[0x0][0x38c] ;  /* 0x00007180ff0477ac */ /* 0x000ea60008000800 */
[----:B------:R-:W-:-:S02]  /*3060*/  UIADD3 UR11, UPT, UPT, UR6, 0xc400, URZ ;  /* 0x0000c400060b7890 */ /* 0x000fc4000fffe0ff */
[----:B----4-:R-:W-:-:S03]  /*3070*/  UIADD3 UR7, UPT, UPT, UR7, 0x3f, URZ ;  /* 0x0000003f07077890 */ /* 0x010fc6000fffe0ff */
[----:B-1----:R-:W1:Y:S01]  /*3080*/  LDS R0, [UR6+0x150] ;  /* 0x00015006ff007984 */ /* 0x002e620008000800 */
[----:B------:R-:W-:Y:S02]  /*3090*/  UIADD3 UR12, UPT, UPT, UR6, 0x1a400, URZ ;  /* 0x0001a400060c7890 */ /* 0x000fe4000fffe0ff */
[----:B------:R-:W-:Y:S02]  /*30a0*/  USHF.R.S32.HI UR5, URZ, 0x1f, UR7 ;  /* 0x0000001fff057899 */ /* 0x000fe40008011407 */
[----:B------:R-:W-:Y:S02]  /*30b0*/  USHF.R.U32.HI UR11, URZ, 0x4, UR11 ;  /* 0x00000004ff0b7899 */ /* 0x000fe4000801160b */
[----:B------:R-:W-:Y:S02]  /*30c0*/  ULEA.HI UR5, UR5, UR7, URZ, 0x6 ;  /* 0x0000000705057291 */ /* 0x000fe4000f8f30ff */
[----:B------:R-:W-:Y:S02]  /*30d0*/  USHF.R.U32.HI UR12, URZ, 0x4, UR12 ;  /* 0x00000004ff0c7899 */ /* 0x000fe4000801160c */
[----:B------:R-:W-:-:S02]  /*30e0*/  USHF.R.S32.HI UR5, URZ, 0x6, UR5 ;  /* 0x00000006ff057899 */ /* 0x000fc40008011405 */
[----:B------:R-:W-:Y:S02]  /*30f0*/  ULOP3.LUT UR11, UR11, 0x3fff, URZ, 0xc0, !UPT ;  /* 0x00003fff0b0b7892 */ /* 0x000fe4000f8ec0ff */
[----:B------:R-:W-:Y:S02]  /*3100*/  UISETP.LT.AND UP0, UPT, UR5, 0x1, UPT ;  /* 0x000000010500788c */ /* 0x000fe4000bf01270 */
[----:B------:R-:W-:Y:S02]  /*3110*/  ULOP3.LUT UR12, UR12, 0x3fff, URZ, 0xc0, !UPT ;  /* 0x00003fff0c0c7892 */ /* 0x000fe4000f8ec0ff */
[----:B------:R-:W-:Y:S02]  /*3120*/  USEL UR10, UR5, 0x1, !UP0 ;  /* 0x00000001050a7887 */ /* 0x000fe4000c000000 */
[----:B------:R-:W-:Y:S02]  /*3130*/  ULOP3.LUT UR11, UR11, 0x10000, URZ, 0xfc, !UPT ;  /* 0x000100000b0b7892 */ /* 0x000fe4000f8efcff */
[----:B------:R-:W-:-:S02]  /*3140*/  ULOP3.LUT UR12, UR12, 0x2000000, URZ, 0xfc, !UPT ;  /* 0x020000000c0c7892 */ /* 0x000fc4000f8efcff */
[----:B------:R-:W-:Y:S02]  /*3150*/  UIADD3 UR10, UPT, UPT, -UR10, URZ, URZ ;  /* 0x000000ff0a0a7290 */ /* 0x000fe4000fffe1ff */
[----:B--2---:R-:W-:Y:S01]  /*3160*/  UISETP.GE.AND UP3, UPT, UR4, 0x1, UPT ;  /* 0x000000010400788c */ /* 0x004fe2000bf66270 */
[----:B-1----:R-:W-:-:S15]  /*3170*/  R2UR UR19, R0 ;  /* 0x00000000001372ca */ /* 0x002fde00000e0000 */
.L_x_62:
[----:B------:R-:W-:Y:S02]  /*3180*/  LEA R0, R10, UR6, 0x3 ;  /* 0x000000060a007c11 */ /* 0x000fe4000f8e18ff */
[----:B------:R-:W-:Y:S02]  /*3190*/  SHF.L.U32 R5, R9, 0x1f, RZ ;  /* 0x0000001f09057819 */ /* 0x000fe400000006ff */
[----:B------:R-:W-:Y:S01]  /*31a0*/  PLOP3.LUT P0, PT, PT, PT, UP3, 0x80, 0x8 ;  /* 0x000000000008781c */ /* 0x000fe20003f0f038 */
[----:B------:R-:W-:Y:S01]  /*31b0*/  VIADD R3, R0, 0xd0 ;  /* 0x000000d000037836 */ /* 0x000fe20000000000 */
[----:B-1----:R-:W1:Y:S02]  /*31c0*/  SYNCS.PHASECHK.TRANS64.TRYWAIT P1, [R0+URZ+0xc0], R5 ;  /* 0x0000c005000075a7 */ /* 0x002e6400080211ff */
[----:B-1--4-:R-:W-:Y:S09]  /*31d0*/  @!P1 BRA `(.L_x_56) ;  /* 0x0000008400709947 */ /* 0x012ff20003800000 */
.L_x_147:
[----:B------:R-:W-:Y:S01]  /*31e0*/  LEA R4, R10, UR6, 0x4 ;  /* 0x000000060a047c11 */ /* 0x000fe2000f8e20ff */
[----:B------:R-:W-:Y:S01]  /*31f0*/  @UP3 ULEA UR4, UR17, UR6, 0x3 ;  /* 0x0000000611043291 */ /* 0x000fe2000f8e18ff */
[----:B------:R-:W-:Y:S01]  /*3200*/  PLOP3.LUT P2, PT, PT, PT, PT, 0x80, 0x8 ;  /* 0x000000000008781c */ /* 0x000fe20003f4f070 */
[----:B------:R-:W-:Y:S01]  /*3210*/  ULEA UR8, UR18, UR6, 0x3 ;  /* 0x0000000612087291 */ /* 0x000fe2000f8e18ff */
[----:B------:R-:W-:Y:S01]  /*3220*/  PRMT R3, RZ, 0x654, R3 ;  /* 0x00000654ff037816 */ /* 0x000fe20000000003 */
[----:B------:R-:W-:Y:S01]  /*3230*/  ULEA UR9, UR18, UR19, 0x8 ;  /* 0x0000001312097291 */ /* 0x000fe2000f8e40ff */
[----:B-1----:R-:W1:Y:S01]  /*3240*/  LDS.128 R4, [R4+0x130] ;  /* 0x0001300004047984 */ /* 0x002e620000000c00 */
[----:B------:R-:W-:Y:S02]  /*3250*/  @P0 SHF.L.U32 R2, R8, 0x1f, RZ ;  /* 0x0000001f08020819 */ /* 0x000fe400000006ff */
[----:B------:R-:W-:Y:S01]  /*3260*/  SHF.L.U32 R0, R11, 0x1f, RZ ;  /* 0x0000001f0b007819 */ /* 0x000fe200000006ff */
[----:B------:R-:W-:Y:S01]  /*3270*/  @!PT LDS RZ, [RZ] ;  /* 0x00000000fffff984 */ /* 0x000fe20000000800 */
[----:B------:R-:W-:Y:S01]  /*3280*/  @!PT LDS RZ, [RZ] ;  /* 0x00000000fffff984 */ /* 0x000fe20000000800 */
[----:B------:R-:W-:Y:S01]  /*3290*/  @!PT LDS RZ, [RZ] ;  /* 0x00000000fffff984 */ /* 0x000fe20000000800 */
[----:B------:R-:W-:Y:S01]  /*32a0*/  @!PT LDS RZ, [RZ] ;  /* 0x00000000fffff984 */ /* 0x000fe20000000800 */
[----:B------:R2:W-:Y:S06]  /*32b0*/  MEMBAR.ALL.CTA ;  /* 0x0000000000007992 */ /* 0x0005ec0000008000 */
[----:B--2---:R-:W2:Y:S02]  /*32c0*/  FENCE.VIEW.ASYNC.S ;  /* 0x00000000000073c6 */ /* 0x004ea40000000000 */
[----:B--2---:R2:W-:Y:S01]  /*32d0*/  SYNCS.ARRIVE.TRANS64.RED.A1T0 RZ, [R3+URZ], RZ ;  /* 0x000000ff03ff79a7 */ /* 0x0045e200081004ff */
[----:B------:R2:W4:Y:S01]  /*32e0*/  @P0 SYNCS.PHASECHK.TRANS64.TRYWAIT P2, [UR4], R2 ;  /* 0x00000002ff0005a7 */ /* 0x0005220008041104 */
[----:B-1----:R-:W-:Y:S01]  /*32f0*/  LOP3.LUT P1, RZ, R6, 0x1, RZ, 0xc0, !PT ;  /* 0x0000000106ff7812 */ /* 0x002fe2000782c0ff */
[----:B------:R-:W1:Y:S02]  /*3300*/  SYNCS.PHASECHK.TRANS64.TRYWAIT P0, [UR8+0xf0], R0 ;  /* 0x0000f000ff0075a7 */ /* 0x000e640008001108 */
[----:B-12-4-:R-:W-:Y:S10]  /*3310*/  @!P0 BRA `(.L_x_57) ;  /* 0x0000008400348947 */ /* 0x016ff40003800000 */
.L_x_149:
[----:B------:R-:W-:Y:S01]  /*3320*/  IADD3 R10, PT, PT, R10, 0x1, RZ ;  /* 0x000000010a0a7810 */ /* 0x000fe20007ffe0ff */
[----:B------:R-:W-:Y:S06]  /*3330*/  BRA.U !UP3, `(.L_x_58) ;  /* 0x000000010b987547 */ /* 0x000fec000b800000 */
[----:B------:R-:W-:Y:S01]  /*3340*/  UPLOP3.LUT UP4, UPT, UPT, UPT, UPT, 0x40, 0x4 ;  /* 0x000000000004789c */ /* 0x000fe20003f8e870 */
[----:B------:R-:W-:Y:S01]  /*3350*/  UMOV UR16, UR10 ;  /* 0x0000000a00107c82 */ /* 0x000fe20008000000 */
[----:B------:R-:W-:Y:S01]  /*3360*/  UMOV UR15, UR5 ;  /* 0x00000005000f7c82 */ /* 0x000fe20008000000 */
[----:B------:R-:W-:-:S08]  /*3370*/  UMOV UR14, UR17 ;  /* 0x00000011000e7c82 */ /* 0x000fd00008000000 */
.L_x_61:
[----:B------:R-:W-:Y:S02]  /*3380*/  UIADD3 UR16, UPT, UPT, UR16, 0x1, URZ ;  /* 0x0000000110107890 */ /* 0x000fe4000fffe0ff */
[----:B--2---:R-:W-:Y:S02]  /*3390*/  ULEA UR7, UR14, UR6, 0x3 ;  /* 0x000000060e077291 */ /* 0x004fe4000f8e18ff */
[----:B------:R-:W-:Y:S01]  /*33a0*/  UISETP.NE.AND UP0, UPT, UR16, URZ, UPT ;  /* 0x000000ff1000728c */ /* 0x000fe2000bf05270 */
[----:B----4-:R-:W-:Y:S10]  /*33b0*/  @P2 BRA `(.L_x_59) ;  /* 0x00000000000c2947 */ /* 0x010ff40003800000 */
[----:B-1----:R-:W-:Y:S04]  /*33c0*/  SHF.L.U32 R3, R8, 0x1f, RZ ;  /* 0x0000001f08037819 */ /* 0x002fe800000006ff */
[----:B------:R-:W1:Y:S02]  /*33d0*/  SYNCS.PHASECHK.TRANS64.TRYWAIT P0, [UR7], R3 ;  /* 0x00000003ff0075a7 */ /* 0x000e640008001107 */
[----:B-1----:R-:W-:Y:S05]  /*33e0*/  @!P0 BRA `(.L_x_60) ;  /* 0x0000008400188947 */ /* 0x002fea0003800000 */
.L_x_59:
[----:B------:R-:W-:Y:S01]  /*33f0*/  UISETP.NE.AND UP1, UPT, UR15, 0x1, UPT ;  /* 0x000000010f00788c */ /* 0x000fe2000bf25270 */
[----:B------:R-:W-:Y:S01]  /*3400*/  PLOP3.LUT P2, PT, PT, PT, PT, 0x80, 0x8 ;  /* 0x000000000008781c */ /* 0x000fe20003f4f070 */
[----:B------:R-:W-:Y:S02]  /*3410*/  UIADD3 UR17, UPT, UPT, UR14, 0x1, URZ ;  /* 0x000000010e117890 */ /* 0x000fe4000fffe0ff */
[----:B------:R-:W-:Y:S02]  /*3420*/  ULEA UR24, UR14, UR12, 0xa ;  /* 0x0000000c0e187291 */ /* 0x000fe4000f8e50ff */
[----:B------:R-:W-:Y:S01]  /*3430*/  UISETP.NE.AND UP2, UPT, UR17, 0x7, UPT ;  /* 0x000000071100788c */ /* 0x000fe2000bf45270 */
[----:B------:R-:W-:Y:S01]  /*3440*/  PLOP3.LUT P0, PT, PT, PT, UP1, 0x80, 0x8 ;  /* 0x000000000008781c */ /* 0x000fe20003f0f018 */
[----:B------:R-:W-:Y:S02]  /*3450*/  ULEA UR26, UR14, UR11, 0x9 ;  /* 0x0000000b0e1a7291 */ /* 0x000fe4000f8e48ff */
[----:B------:R-:W-:Y:S02]  /*3460*/  USEL UR13, URZ, 0x1, UP2 ;  /* 0x00000001ff0d7887 */ /* 0x000fe40009000000 */
[----:B------:R-:W-:Y:S02]  /*3470*/  USEL UR17, UR17, URZ, UP2 ;  /* 0x000000ff11117287 */ /* 0x000fe40009000000 */
[----:B------:R-:W-:Y:S02]  /*3480*/  UIADD3 UR30, UPT, UPT, UR24, 0x100, URZ ;  /* 0x00000100181e7890 */ /* 0x000fe4000fffe0ff */
[----:B------:R-:W-:Y:S01]  /*3490*/  @UP1 ULEA UR4, UR17, UR6, 0x3 ;  /* 0x0000000611041291 */ /* 0x000fe2000f8e18ff */
[----:B------:R-:W-:Y:S01]  /*34a0*/  LOP3.LUT R8, R8, UR13, RZ, 0x3c, !PT ;  /* 0x0000000d08087c12 */ /* 0x000fe2000f8e3cff */
[----:B------:R-:W-:Y:S02]  /*34b0*/  UIADD3 UR28, UPT, UPT, UR26, 0x2, URZ ;  /* 0x000000021a1c7890 */ /* 0x000fe4000fffe0ff */
[----:B------:R-:W-:Y:S01]  /*34c0*/  UIADD3 UR7, UPT, UPT, UR7, 0x38, URZ ;  /* 0x0000003807077890 */ /* 0x000fe2000fffe0ff */
[----:B-1----:R-:W-:Y:S01]  /*34d0*/  @P0 SHF.L.U32 R0, R8, 0x1f, RZ ;  /* 0x0000001f08000819 */ /* 0x002fe200000006ff */
[----:B------:R-:W-:Y:S01]  /*34e0*/  UMOV UR25, 0x40004040 ;  /* 0x4000404000197882 */ /* 0x000fe20000000000 */
[----:B------:R-:W-:Y:S01]  /*34f0*/  UMOV UR27, 0x80004020 ;  /* 0x80004020001b7882 */ /* 0x000fe20000000000 */
[----:B------:R-:W-:Y:S01]  /*3500*/  UMOV UR31, 0x40004040 ;  /* 0x40004040001f7882 */ /* 0x000fe20000000000 */
[----:B------:R2:W4:Y:S01]  /*3510*/  @P0 SYNCS.PHASECHK.TRANS64.TRYWAIT P2, [UR4], R0 ;  /* 0x00000000ff0005a7 */ /* 0x0005220008041104 */
[----:B------:R-:W-:Y:S01]  /*3520*/  UIADD3 UR15, UPT, UPT, UR15, -0x1, URZ ;  /* 0xffffffff0f0f7890 */ /* 0x000fe2000fffe0ff */
[----:B------:R2:W-:Y:S01]  /*3530*/  UTCIMMA gdesc[UR26], gdesc[UR24], tmem[UR9], tmem[UR22], idesc[UR23], UP4 ;  /* 0x00ff16181a0075ea */ /* 0x0005e2000a000109 */
[----:B------:R-:W-:Y:S01]  /*3540*/  UPLOP3.LUT UP4, UPT, UPT, UPT, UPT, 0x80, 0x8 ;  /* 0x000000000008789c */ /* 0x000fe20003f8f070 */
[----:B------:R-:W-:Y:S01]  /*3550*/  UMOV UR29, 0x80004020 ;  /* 0x80004020001d7882 */ /* 0x000fe20000000000 */
[----:B------:R-:W-:Y:S01]  /*3560*/  UMOV UR14, UR17 ;  /* 0x00000011000e7c82 */ /* 0x000fe20008000000 */
[----:B------:R2:W-:Y:S01]  /*3570*/  UTCIMMA gdesc[UR28], gdesc[UR30], tmem[UR9], tmem[UR20], idesc[UR21], UPT ;  /* 0x00ff141e1c0075ea */ /* 0x0005e2000b800109 */
[----:B------:R2:W-:Y:S01]  /*3580*/  UTCBAR [UR7], URZ ;  /* 0x000000ff070073e9 */ /* 0x0005e200080000ff */
[----:B------:R-:W-:Y:S06]  /*3590*/  BRA.U UP0, `(.L_x_61) ;  /* 0xfffffffd00787547 */ /* 0x000fec000b83ffff */
.L_x_58:
[----:B------:R-:W-:Y:S01]  /*35a0*/  UIADD3 UR18, UPT, UPT, UR18, 0x1, URZ ;  /* 0x0000000112127890 */ /* 0x000fe2000fffe0ff */
[C---:B------:R-:W-:Y:S01]  /*35b0*/  ISETP.NE.AND P0, PT, R10.reuse, 0x2, PT ;  /* 0x000000020a00780c */ /* 0x040fe20003f05270 */
[----:B------:R-:W-:Y:S02]  /*35c0*/  UIADD3 UR8, UPT, UPT, UR8, 0xe0, URZ ;  /* 0x000000e008087890 */ /* 0x000fe4000fffe0ff */
[----:B------:R-:W-:Y:S01]  /*35d0*/  UISETP.NE.AND UP0, UPT, UR18, 0x2, UPT ;  /* 0x000000021200788c */ /* 0x000fe2000bf05270 */
[----:B-12---:R-:W-:Y:S02]  /*35e0*/  SEL R0, RZ, 0x1, P0 ;  /* 0x00000001ff007807 */ /* 0x006fe40000000000 */
[----:B------:R-:W-:Y:S01]  /*35f0*/  SEL R10, R10, RZ, P0 ;  /* 0x000000ff0a0a7207 */ /* 0x000fe20000000000 */
[----:B------:R-:W-:Y:S01]  /*3600*/  USEL UR4, URZ, 0x1, UP0 ;  /* 0x00000001ff047887 */ /* 0x000fe20008000000 */
[----:B------:R-:W-:Y:S01]  /*3610*/  LOP3.LUT R9, R9, R0, RZ, 0x3c, !PT ;  /* 0x0000000009097212 */ /* 0x000fe200078e3cff */
[----:B------:R-:W-:Y:S01]  /*3620*/  USEL UR18, UR18, URZ, UP0 ;  /* 0x000000ff12127287 */ /* 0x000fe20008000000 */
[----:B------:R1:W-:Y:S03]  /*3630*/  UTCBAR [UR8], URZ ;  /* 0x000000ff080073e9 */ /* 0x0003e600080000ff */
[----:B------:R-:W-:Y:S01]  /*3640*/  LOP3.LUT R11, R11, UR4, RZ, 0x3c, !PT ;  /* 0x000000040b0b7c12 */ /* 0x000fe2000f8e3cff */
[----:B------:R-:W-:Y:S07]  /*3650*/  @P1 BRA `(.L_x_62) ;  /* 0xfffffff800c81947 */ /* 0x000fee000383ffff */
[----:B------:R-:W2:Y:S01]  /*3660*/  S2UR UR4, SR_CgaCtaId ;  /* 0x00000000000479c3 */ /* 0x000ea20000008800 */
[----:B------:R-:W-:Y:S01]  /*3670*/  ELECT P0, URZ, PT ;  /* 0x0000000000ff782f */ /* 0x000fe20003800000 */
[----:B------:R-:W-:Y:S01]  /*3680*/  IMAD.MOV.U32 R0, RZ, RZ, 0x1 ;  /* 0x00000001ff007424 */ /* 0x000fe200078e00ff */
[----:B------:R-:W-:Y:S01]  /*3690*/  UIADD3 UR6, UPT, UPT, UR6, 0xf0, URZ ;  /* 0x000000f006067890 */ /* 0x000fe2000fffe0ff */
[----:B------:R-:W-:Y:S01]  /*36a0*/  SHF.L.U32 R3, R11, 0x1f, RZ ;  /* 0x0000001f0b037819 */ /* 0x000fe200000006ff */
[----:B------:R-:W-:-:S03]  /*36b0*/  UMOV UR5, 0x40 ;  /* 0x0000004000057882 */ /* 0x000fc60000000000 */
[----:B------:R-:W-:Y:S01]  /*36c0*/  UVIRTCOUNT.DEALLOC.SMPOOL 0x80 ;  /* 0x000000800000784c */ /* 0x000fe20000000000 */
[----:B--2---:R-:W-:Y:S02]  /*36d0*/  ULEA UR4, UR4, UR5, 0x18 ;  /* 0x0000000504047291 */ /* 0x004fe4000f8ec0ff */
[----:B------:R-:W-:-:S07]  /*36e0*/  ULEA UR5, UR18, UR6, 0x3 ;  /* 0x0000000612057291 */ /* 0x000fce000f8e18ff */
[----:B------:R2:W-:Y:S02]  /*36f0*/  @P0 STS.U8 [UR4+0x1c], R0 ;  /* 0x00001c00ff000988 */ /* 0x0005e40008000004 */
[----:B------:R-:W3:Y:S02]  /*3700*/  SYNCS.PHASECHK.TRANS64.TRYWAIT P0, [UR5], R3 ;  /* 0x00000003ff0075a7 */ /* 0x000ee40008001105 */
[----:B--23--:R-:W-:Y:S05]  /*3710*/  @!P0 BRA `(.L_x_63) ;  /* 0x0000008000648947 */ /* 0x00cfea0003800000 */
.L_x_152:
[----:B------:R-:W-:-:S04]  /*3720*/  UIADD3 UR7, UPT, UPT, UR18, 0x1, URZ ;  /* 0x0000000112077890 */ /* 0x000fc8000fffe0ff */
[----:B------:R-:W-:-:S04]  /*3730*/  UISETP.NE.AND UP0, UPT, UR7, 0x2, UPT ;  /* 0x000000020700788c */ /* 0x000fc8000bf05270 */
[----:B------:R-:W-:Y:S02]  /*3740*/  USEL UR5, URZ, 0x1, UP0 ;  /* 0x00000001ff057887 */ /* 0x000fe40008000000 */
[----:B------:R-:W-:-:S04]  /*3750*/  USEL UR7, UR7, URZ, UP0 ;  /* 0x000000ff07077287 */ /* 0x000fc80008000000 */
[----:B------:R-:W-:Y:S01]  /*3760*/  ULEA UR7, UR7, UR6, 0x3 ;  /* 0x0000000607077291 */ /* 0x000fe2000f8e18ff */
[----:B--2---:R-:W-:-:S04]  /*3770*/  LOP3.LUT R3, R11, UR5, RZ, 0x3c, !PT ;  /* 0x000000050b037c12 */ /* 0x004fc8000f8e3cff */
[----:B------:R-:W-:-:S04]  /*3780*/  SHF.L.U32 R3, R3, 0x1f, RZ ;  /* 0x0000001f03037819 */ /* 0x000fc800000006ff */
[----:B------:R-:W2:Y:S02]  /*3790*/  SYNCS.PHASECHK.TRANS64.TRYWAIT P0, [UR7], R3 ;  /* 0x00000003ff0075a7 */ /* 0x000ea40008001107 */
[----:B--2---:R-:W-:Y:S05]  /*37a0*/  @!P0 BRA `(.L_x_64) ;  /* 0x0000008000588947 */ /* 0x004fea0003800000 */
.L_x_154:
[----:B------:R-:W-:Y:S01]  /*37b0*/  NOP ;  /* 0x0000000000007918 */ /* 0x000fe20000000000 */
[----:B--2---:R-:W2:Y:S01]  /*37c0*/  LDS R0, [UR4+0x14] ;  /* 0x00001404ff007984 */ /* 0x004ea20008000800 */
[----:B------:R-:W-:Y:S01]  /*37d0*/  ULOP3.LUT UR6, UR19, 0xffff, URZ, 0xc0, !UPT ;  /* 0x0000ffff13067892 */ /* 0x000fe2000f8ec0ff */
[----:B-1----:R-:W-:Y:S01]  /*37e0*/  UMOV UR8, 0xffff ;  /* 0x0000ffff00087882 */ /* 0x002fe20000000000 */
[----:B------:R-:W-:Y:S02]  /*37f0*/  UMOV UR5, 0x1 ;  /* 0x0000000100057882 */ /* 0x000fe40000000000 */
[----:B------:R-:W-:-:S04]  /*3800*/  USHF.R.U32.HI UR6, URZ, 0x5, UR6 ;  /* 0x00000005ff067899 */ /* 0x000fc80008011606 */
[----:B------:R-:W-:Y:S02]  /*3810*/  USHF.L.U32 UR8, UR8, UR6, URZ ;  /* 0x0000000608087299 */ /* 0x000fe400080006ff */
[----:B------:R-:W-:-:S04]  /*3820*/  USHF.L.U32 UR5, UR5, UR6, URZ ;  /* 0x0000000605057299 */ /* 0x000fc800080006ff */
[----:B--2---:R-:W-:-:S04]  /*3830*/  LOP3.LUT R0, R0, UR8, RZ, 0xc0, !PT ;  /* 0x0000000800007c12 */ /* 0x004fc8000f8ec0ff */
[----:B------:R-:W-:-:S13]  /*3840*/  ISETP.NE.AND P0, PT, R0, UR8, PT ;  /* 0x0000000800007c0c */ /* 0x000fda000bf05270 */
[----:B------:R-:W-:Y:S05]  /*3850*/  @P0 BRA `(.L_x_65) ;  /* 0x0000000000580947 */ /* 0x000fea0003800000 */
[----:B------:R-:W1:Y:S02]  /*3860*/  LDS R0, [UR4+0x18] ;  /* 0x00001804ff007984 */ /* 0x000e640008000800 */
[----:B-1----:R-:W-:-:S04]  /*3870*/  LOP3.LUT R0, R0, UR5, RZ, 0xc0, !PT ;  /* 0x0000000500007c12 */ /* 0x002fc8000f8ec0ff */
[----:B------:R-:W-:-:S13]  /*3880*/  ISETP.NE.AND P0, PT, R0, UR5, PT ;  /* 0x0000000500007c0c */ /* 0x000fda000bf05270 */
[----:B------:R-:W-:Y:S05]  /*3890*/  @P0 BRA `(.L_x_66) ;  /* 0x00000000003c0947 */ /* 0x000fea0003800000 */
[----:B------:R-:W1:Y:S01]  /*38a0*/  S2R R2, SR_LANEID ;  /* 0x0000000000027919 */ /* 0x000e620000000000 */
[----:B------:R-:W-:Y:S01]  /*38b0*/  ULOP3.LUT UR8, URZ, UR8, URZ, 0x33, !UPT ;  /* 0x00000008ff087292 */ /* 0x000fe2000f8e33ff */
[----:B------:R-:W-:Y:S01]  /*38c0*/  LOP3.LUT R4, RZ, UR5, RZ, 0x33, !PT ;  /* 0x00000005ff047c12 */ /* 0x000fe2000f8e33ff */
[----:B------:R-:W-:Y:S02]  /*38d0*/  VOTEU.ANY UR7, UPT, PT ;  /* 0x0000000000077886 */ /* 0x000fe400038e0100 */
[----:B------:R-:W-:Y:S01]  /*38e0*/  UFLO.U32 UR7, UR7 ;  /* 0x00000007000772bd */ /* 0x000fe200080e0000 */
[----:B------:R-:W2:Y:S01]  /*38f0*/  REDUX UR5, R4 ;  /* 0x00000000040573c4 */ /* 0x000ea20000000000 */
[----:B------:R-:W-:-:S06]  /*3900*/  IMAD.U32 R0, RZ, RZ, UR8 ;  /* 0x00000008ff007e24 */ /* 0x000fcc000f8e00ff */
[----:B------:R3:W-:Y:S01]  /*3910*/  UTCATOMSWS.AND URZ, UR8 ;  /* 0x0000000800ff79e3 */ /* 0x0007e20008000000 */
[----:B------:R-:W4:Y:S01]  /*3920*/  REDUX UR6, R0 ;  /* 0x00000000000673c4 */ /* 0x000f220000000000 */
[----:B-1----:R-:W-:Y:S01]  /*3930*/  ISETP.EQ.U32.AND P0, PT, R2, UR7, PT ;  /* 0x0000000702007c0c */ /* 0x002fe2000bf02070 */
[----:B--2---:R-:W-:Y:S01]  /*3940*/  IMAD.U32 R2, RZ, RZ, UR5 ;  /* 0x00000005ff027e24 */ /* 0x004fe2000f8e00ff */
[----:B----4-:R-:W-:-:S11]  /*3950*/  MOV R3, UR6 ;  /* 0x0000000600037c02 */ /* 0x010fd60008000f00 */
[----:B------:R3:W-:Y:S04]  /*3960*/  @P0 ATOMS.AND RZ, [UR4+0x14], R3 ;  /* 0x00001403ffff098c */ /* 0x0007e8000a800004 */
[----:B------:R3:W-:Y:S01]  /*3970*/  @P0 ATOMS.AND RZ, [UR4+0x18], R2 ;  /* 0x00001802ffff098c */ /* 0x0007e2000a800004 */
[----:B------:R-:W-:Y:S05]  /*3980*/  BRA `(.L_x_67) ;  /* 0x0000000000147947 */ /* 0x000fea0003800000 */
.L_x_66:
[----:B------:R-:W-:Y:S02]  /*3990*/  MOV R2, 0x39b0 ;  /* 0x000039b000027802 */ /* 0x000fe40000000f00 */
[----:B----45:R-:W-:Y:S05]  /*39a0*/  CALL.REL.NOINC `($__internal_0_$__cuda_sm10x_tcgen05_guardrail_trap_col_being_dealloced_not_returned_by_alloc) ;  /* 0x00000084003c7944 */ /* 0x030fea0003c00000 */
[----:B------:R-:W-:Y:S05]  /*39b0*/  BRA `(.L_x_67) ;  /* 0x0000000000087947 */ /* 0x000fea0003800000 */
.L_x_65:
[----:B------:R-:W-:Y:S02]  /*39c0*/  MOV R2, 0x39e0 ;  /* 0x000039e000027802 */ /* 0x000fe40000000f00 */
[----:B----45:R-:W-:Y:S05]  /*39d0*/  CALL.REL.NOINC `($__internal_2_$__cuda_sm10x_tcgen05_guardrail_trap_unallocated_columns_being_dealloced) ;  /* 0x0000008400487944 */ /* 0x030fea0003c00000 */
.L_x_67:
[----:B------:R-:W-:Y:S01]  /*39e0*/  NOP ;  /* 0x0000000000007918 */ /* 0x000fe20000000000 */
[----:B---3--:R-:W-:Y:S05]  /*39f0*/  EXIT ;  /* 0x000000000000794d */ /* 0x008fea0003800000 */
.L_x_51:
[----:B------:R-:W-:-:S09]  /*3a00*/  UISETP.NE.OR UP2, UPT, UR8, 0x3, !UP2 ;  /* 0x000000030800788c */ /* 0x000fd2000d745670 */
[----:B------:R-:W-:Y:S05]  /*3a10*/  BRA.U UP2, `(.L_x_68) ;  /* 0x0000001102147547 */ /* 0x000fea000b800000 */
[----:B------:R-:W1:Y:S01]  /*3a20*/  LDC R0, c[0x0][0xb30] ;  /* 0x0002cc00ff007b82 */ /* 0x000e620000000800 */
[----:B------:R-:W2:Y:S01]  /*3a30*/  LDCU.64 UR8, c[0x0][0x888] ;  /* 0x00011100ff0877ac */ /* 0x000ea20008000a00 */
[----:B------:R-:W-:Y:S02]  /*3a40*/  HFMA2 R29, -RZ, RZ, 0, 0 ;  /* 0x00000000ff1d7431 */ /* 0x000fe400000001ff */
[----:B------:R-:W-:Y:S01]  /*3a50*/  IMAD.MOV.U32 R31, RZ, RZ, 0x1 ;  /* 0x00000001ff1f7424 */ /* 0x000fe200078e00ff */
[----:B------:R-:W-:Y:S01]  /*3a60*/  MOV R23, 0x2000 ;  /* 0x0000200000177802 */ /* 0x000fe20000000f00 */
[----:B------:R-:W4:Y:S01]  /*3a70*/  LDCU.64 UR4, c[0x0][0x890] ;  /* 0x00011200ff0477ac */ /* 0x000f220008000a00 */
[----:B------:R-:W-:Y:S01]  /*3a80*/  IMAD.MOV.U32 R30, RZ, RZ, RZ ;  /* 0x000000ffff1e7224 */ /* 0x000fe200078e00ff */
[----:B------:R-:W3:Y:S01]  /*3a90*/  LDC R19, c[0x0][0x370] ;  /* 0x0000dc00ff137b82 */ /* 0x000ee20000000800 */
[----:B------:R-:W-:Y:S01]  /*3aa0*/  UMOV UR7, 0x400 ;  /* 0x0000040000077882 */ /* 0x000fe20000000000 */
[----:B------:R-:W-:-:S02]  /*3ab0*/  UPLOP3.LUT UP1, UPT, UPT, UPT, UPT, 0x40, 0x4 ;  /* 0x000000000004789c */ /* 0x000fc40003f2e870 */
[----:B------:R-:W-:-:S04]  /*3ac0*/  ULEA UR7, UR37, UR7, 0x18 ;  /* 0x0000000725077291 */ /* 0x000fc8000f8ec0ff */
[----:B------:R-:W3:Y:S01]  /*3ad0*/  LDC R2, c[0x0][0xb0c] ;  /* 0x0002c300ff027b82 */ /* 0x000ee20000000800 */
[----:B------:R-:W-:Y:S02]  /*3ae0*/  UIADD3 UR13, UPT, UPT, UR7, 0x88, URZ ;  /* 0x00000088070d7890 */ /* 0x000fe4000fffe0ff */
[----:B--2---:R-:W-:Y:S02]  /*3af0*/  UISETP.NE.U32.AND UP2, UPT, UR8, URZ, UPT ;  /* 0x000000ff0800728c */ /* 0x004fe4000bf45070 */
[----:B------:R-:W-:Y:S02]  /*3b00*/  UIADD3 UR33, UPT, UPT, UR7, 0x70, URZ ;  /* 0x0000007007217890 */ /* 0x000fe4000fffe0ff */
[----:B----4-:R-:W-:Y:S01]  /*3b10*/  UISETP.NE.U32.AND UP3, UPT, UR4, URZ, UPT ;  /* 0x000000ff0400728c */ /* 0x010fe2000bf65070 */
[----:B------:R-:W2:Y:S01]  /*3b20*/  LDC R18, c[0x0][0xb20] ;  /* 0x0002c800ff127b82 */ /* 0x000ea20000000800 */
[----:B-1----:R-:W-:Y:S01]  /*3b30*/  ISETP.NE.AND P1, PT, R0, 0x1, PT ;  /* 0x000000010000780c */ /* 0x002fe20003f25270 */
[----:B------:R-:W-:-:S02]  /*3b40*/  UISETP.NE.AND.EX UP2, UPT, UR9, URZ, UPT, UP2 ;  /* 0x000000ff0900728c */ /* 0x000fc4000bf45320 */
[----:B------:R-:W-:Y:S02]  /*3b50*/  UIADD3 UR25, UPT, UPT, UR7, 0x78, URZ ;  /* 0x0000007807197890 */ /* 0x000fe4000fffe0ff */
[----:B------:R-:W-:Y:S02]  /*3b60*/  UIADD3 UR17, UPT, UPT, UR7, 0x80, URZ ;  /* 0x0000008007117890 */ /* 0x000fe4000fffe0ff */
[----:B------:R-:W1:Y:S01]  /*3b70*/  LDC.64 R32, c[0x0][0x348] ;  /* 0x0000d200ff207b82 */ /* 0x000e620000000a00 */
[----:B------:R-:W-:Y:S02]  /*3b80*/  UPRMT UR13, UR37, 0x654, UR13 ;  /* 0x00000654250d7896 */ /* 0x000fe4000800000d */
[----:B------:R-:W-:-:S05]  /*3b90*/  UISETP.NE.AND.EX UP3, UPT, UR5, URZ, UPT, UP3 ;  /* 0x000000ff0500728c */ /* 0x000fca000bf65330 */
[----:B------:R-:W4:Y:S08]  /*3ba0*/  LDC.64 R16, c[0x0][0xb10] ;  /* 0x0002c400ff107b82 */ /* 0x000f300000000a00 */
[----:B------:R-:W1:Y:S08]  /*3bb0*/  LDC.64 R6, c[0x0][0xb18] ;  /* 0x0002c600ff067b82 */ /* 0x000e700000000a00 */
[----:B------:R-:W1:Y:S08]  /*3bc0*/  LDC.64 R4, c[0x0][0xb28] ;  /* 0x0002ca00ff047b82 */ /* 0x000e700000000a00 */
[----:B--23--:R-:W1:Y:S02]  /*3bd0*/  LDC R22, c[0x0][0x374] ;  /* 0x0000dd00ff167b82 */ /* 0x00ce640000000800 */
.L_x_79:
[C---:B------:R-:W-:Y:S02]  /*3be0*/  LEA R0, R30.reuse, UR7, 0x3 ;  /* 0x000000071e007c11 */ /* 0x040fe4000f8e18ff */
[----:B------:R-:W-:Y:S02]  /*3bf0*/  SHF.L.U32 R3, R29, 0x1f, RZ ;  /* 0x0000001f1d037819 */ /* 0x000fe400000006ff */
[----:B------:R-:W-:Y:S02]  /*3c00*/  LEA R24, R30, UR7, 0x4 ;  /* 0x000000071e187c11 */ /* 0x000fe4000f8e20ff */
[----:B--2---:R-:W2:Y:S02]  /*3c10*/  SYNCS.PHASECHK.TRANS64.TRYWAIT P0, [R0+URZ+0xc0], R3 ;  /* 0x0000c003000075a7 */ /* 0x004ea400080011ff */
[----:B--2---:R-:W-:Y:S05]  /*3c20*/  @!P0 BRA `(.L_x_69) ;  /* 0x0000007c00508947 */ /* 0x004fea0003800000 */
.L_x_155:
[----:B------:R-:W-:Y:S01]  /*3c30*/  ISETP.GE.AND P0, PT, R72, 0x1, PT ;  /* 0x000000014800780c */ /* 0x000fe20003f06270 */
[----:B------:R-:W3:Y:S01]  /*3c40*/  LDS.128 R24, [R24+0x130] ;  /* 0x0001300018187984 */ /* 0x000ee20000000c00 */
[----:B--2---:R-:W-:Y:S01]  /*3c50*/  VIADD R0, R0, 0xd0 ;  /* 0x000000d000007836 */ /* 0x004fe20000000000 */
[----:B------:R-:W-:Y:S01]  /*3c60*/  @!PT LDS RZ, [RZ] ;  /* 0x00000000fffff984 */ /* 0x000fe20000000800 */
[----:B------:R-:W-:Y:S01]  /*3c70*/  @!PT LDS RZ, [RZ] ;  /* 0x00000000fffff984 */ /* 0x000fe20000000800 */
[----:B------:R-:W-:Y:S01]  /*3c80*/  @!PT LDS RZ, [RZ] ;  /* 0x00000000fffff984 */ /* 0x000fe20000000800 */
[----:B------:R-:W-:Y:S01]  /*3c90*/  @!PT LDS RZ, [RZ] ;  /* 0x00000000fffff984 */ /* 0x000fe20000000800 */
[----:B------:R2:W-:Y:S06]  /*3ca0*/  MEMBAR.ALL.CTA ;  /* 0x0000000000007992 */ /* 0x0005ec0000008000 */
[----:B--2---:R-:W2:Y:S01]  /*3cb0*/  FENCE.VIEW.ASYNC.S ;  /* 0x00000000000073c6 */ /* 0x004ea20000000000 */
[----:B------:R-:W-:Y:S04]  /*3cc0*/  PRMT R0, RZ, 0x654, R0 ;  /* 0x00000654ff007816 */ /* 0x000fe80000000000 */
[----:B--2---:R2:W-:Y:S01]  /*3cd0*/  SYNCS.ARRIVE.TRANS64.RED.A1T0 RZ, [R0+URZ], RZ ;  /* 0x000000ff00ff79a7 */ /* 0x0045e200081004ff */
[----:B---3--:R-:W-:Y:S11]  /*3ce0*/  LOP3.LUT P3, RZ, R26, 0x1, RZ, 0xc0, !PT ;  /* 0x000000011aff7812 */ /* 0x008ff6000786c0ff */
[----:B------:R-:W-:Y:S02]  /*3cf0*/  @!UPT UIADD3 URZ, UPT, UPT, URZ, URZ, URZ ;  /* 0x000000fffffff290 */ /* 0x000fe4000fffe0ff */
[----:B------:R-:W-:Y:S02]  /*3d00*/  @P3 MOV R13, R24 ;  /* 0x00000018000d3202 */ /* 0x000fe40000000f00 */
[----:B------:R-:W-:Y:S01]  /*3d10*/  @P3 LOP3.LUT R8, R25, 0xffff, RZ, 0xc0, !PT ;  /* 0x0000ffff19083812 */ /* 0x000fe200078ec0ff */
[----:B--2---:R-:W-:Y:S06]  /*3d20*/  @!P0 BRA `(.L_x_70) ;  /* 0x0000000000a48947 */ /* 0x004fec0003800000 */
[----:B-1----:R-:W-:Y:S01]  /*3d30*/  IMAD.HI.U32 R35, R22, R7, RZ ;  /* 0x0000000716237227 */ /* 0x002fe200078e00ff */
[----:B------:R-:W-:Y:S02]  /*3d40*/  ISETP.NE.AND P0, PT, R6, 0x1, PT ;  /* 0x000000010600780c */ /* 0x000fe40003f05270 */
[----:B------:R-:W-:Y:S01]  /*3d50*/  ISETP.NE.AND P2, PT, R72, 0x1, PT ;  /* 0x000000014800780c */ /* 0x000fe20003f45270 */
[----:B----4-:R-:W-:Y:S01]  /*3d60*/  IMAD.HI.U32 R34, R19, R16, RZ ;  /* 0x0000001013227227 */ /* 0x010fe200078e00ff */
[----:B------:R-:W-:Y:S02]  /*3d70*/  SHF.R.U32.HI R35, RZ, R18, R35 ;  /* 0x00000012ff237219 */ /* 0x000fe40000011623 */
[----:B------:R-:W-:Y:S01]  /*3d80*/  ISETP.NE.AND P4, PT, R2, 0x1, PT ;  /* 0x000000010200780c */ /* 0x000fe20003f85270 */
[----:B------:R-:W-:Y:S01]  /*3d90*/  IMAD.HI.U32 R36, R13, R16, RZ ;  /* 0x000000100d247227 */ /* 0x000fe200078e00ff */
[----:B------:R-:W-:Y:S02]  /*3da0*/  SHF.R.U32.HI R34, RZ, R17, R34 ;  /* 0x00000011ff227219 */ /* 0x000fe40000011622 */
[----:B------:R-:W-:Y:S01]  /*3db0*/  SEL R3, R22, R35, !P0 ;  /* 0x0000002316037207 */ /* 0x000fe20004000000 */
[C---:B------:R-:W-:Y:S01]  /*3dc0*/  IMAD.HI.U32 R35, R8.reuse, R7, RZ ;  /* 0x0000000708237227 */ /* 0x040fe200078e00ff */
[----:B------:R-:W-:Y:S02]  /*3dd0*/  SEL R11, R19, R34, !P4 ;  /* 0x00000022130b7207 */ /* 0x000fe40006000000 */
[----:B------:R-:W-:Y:S01]  /*3de0*/  SHF.R.U32.HI R36, RZ, R17, R36 ;  /* 0x00000011ff247219 */ /* 0x000fe20000011624 */
[----:B------:R-:W-:Y:S01]  /*3df0*/  IMAD.HI.U32 R38, R3, R4, RZ ;  /* 0x0000000403267227 */ /* 0x000fe200078e00ff */
[----:B------:R-:W-:Y:S03]  /*3e00*/  SHF.R.U32.HI R35, RZ, R18, R35 ;  /* 0x00000012ff237219 */ /* 0x000fe60000011623 */
[----:B------:R-:W-:Y:S01]  /*3e10*/  IMAD.HI.U32 R34, R11, R4, RZ ;  /* 0x000000040b227227 */ /* 0x000fe200078e00ff */
[----:B------:R-:W-:Y:S02]  /*3e20*/  @P2 SHF.R.U32.HI R3, RZ, R5, R38 ;  /* 0x00000005ff032219 */ /* 0x000fe40000011626 */
[----:B------:R-:W-:Y:S02]  /*3e30*/  SEL R9, R8, R35, !P0 ;  /* 0x0000002308097207 */ /* 0x000fe40004000000 */
[----:B------:R-:W-:Y:S01]  /*3e40*/  @P2 SHF.R.U32.HI R11, RZ, R5, R34 ;  /* 0x00000005ff0b2219 */ /* 0x000fe20000011622 */
[C---:B------:R-:W-:Y:S01]  /*3e50*/  IMAD R10, R72.reuse, R3, RZ ;  /* 0x00000003480a7224 */ /* 0x040fe200078e02ff */
[----:B------:R-:W-:Y:S01]  /*3e60*/  SEL R3, R13, R36, !P4 ;  /* 0x000000240d037207 */ /* 0x000fe20006000000 */
[C---:B------:R-:W-:Y:S03]  /*3e70*/  IMAD.HI.U32 R14, R9.reuse, R4, RZ ;  /* 0x00000004090e7227 */ /* 0x040fe600078e00ff */
[----:B------:R-:W-:Y:S01]  /*3e80*/  ISETP.GE.AND P0, PT, R9, R10, PT ;  /* 0x0000000a0900720c */ /* 0x000fe20003f06270 */
[C---:B------:R-:W-:Y:S01]  /*3e90*/  IMAD R12, R72.reuse, R11, RZ ;  /* 0x0000000b480c7224 */ /* 0x040fe200078e02ff */
[-C--:B------:R-:W-:Y:S04]  /*3ea0*/  SHF.R.U32.HI R14, RZ, R5.reuse, R14 ;  /* 0x00000005ff0e7219 */ /* 0x080fe8000001160e */
[----:B------:R-:W-:Y:S02]  /*3eb0*/  ISETP.GE.OR P0, PT, R3, R12, P0 ;  /* 0x0000000c0300720c */ /* 0x000fe40000706670 */
[----:B------:R-:W-:Y:S05]  /*3ec0*/  SEL R15, R9, R14, !P2 ;  /* 0x0000000e090f7207 */ /* 0x000fea0005000000 */
[----:B------:R-:W-:Y:S04]  /*3ed0*/  IMAD.MOV R14, RZ, RZ, -R15 ;  /* 0x000000ffff0e7224 */ /* 0x000fe800078e0a0f */
[----:B------:R-:W-:Y:S02]  /*3ee0*/  IMAD R14, R72, R14, R9 ;  /* 0x0000000e480e7224 */ /* 0x000fe400078e0209 */
[C---:B------:R-:W-:Y:S05]  /*3ef0*/  @!P0 IMAD.HI.U32 R10, R3.reuse, R4, RZ ;  /* 0x00000004030a8227 */ /* 0x040fea00078e00ff */
[----:B------:R-:W-:Y:S04]  /*3f00*/  @!P0 SHF.R.U32.HI R10, RZ, R5, R10 ;  /* 0x00000005ff0a8219 */ /* 0x000fe8000001160a */
[----:B------:R-:W-:Y:S01]  /*3f10*/  @!P0 SEL R0, R3, R10, !P2 ;  /* 0x0000000a03008207 */ /* 0x000fe20005000000 */
[----:B------:R-:W-:Y:S03]  /*3f20*/  IMAD.MOV R10, RZ, RZ, -R3 ;  /* 0x000000ffff0a7224 */ /* 0x000fe600078e0a03 */
[----:B------:R-:W-:Y:S01]  /*3f30*/  @!P0 IADD3 R15, PT, PT, R15, -R0, RZ ;  /* 0x800000000f0f8210 */ /* 0x000fe20007ffe0ff */
[----:B------:R-:W-:Y:S01]  /*3f40*/  @!P0 IMAD R0, R11, R14, R0 ;  /* 0x0000000e0b008224 */ /* 0x000fe200078e0200 */
[----:B------:R-:W-:Y:S01]  /*3f50*/  IADD3 R11, PT, PT, -R9, RZ, RZ ;  /* 0x000000ff090b7210 */ /* 0x000fe20007ffe1ff */
[----:B------:R-:W-:Y:S02]  /*3f60*/  IMAD R13, R2, R10, R13 ;  /* 0x0000000a020d7224 */ /* 0x000fe400078e020d */
[----:B------:R-:W-:Y:S02]  /*3f70*/  @!P0 IMAD R9, R15, R72, R3 ;  /* 0x000000480f098224 */ /* 0x000fe400078e0203 */
[----:B------:R-:W-:Y:S02]  /*3f80*/  @!P0 IMAD.MOV.U32 R3, RZ, RZ, R0 ;  /* 0x000000ffff038224 */ /* 0x000fe400078e0000 */
[----:B------:R-:W-:Y:S02]  /*3f90*/  IMAD R8, R6, R11, R8 ;  /* 0x0000000b06087224 */ /* 0x000fe400078e0208 */
[----:B------:R-:W-:Y:S02]  /*3fa0*/  IMAD R13, R3, R2, R13 ;  /* 0x00000002030d7224 */ /* 0x000fe400078e020d */
[----:B------:R-:W-:Y:S02]  /*3fb0*/  IMAD R8, R9, R6, R8 ;  /* 0x0000000609087224 */ /* 0x000fe400078e0208 */
.L_x_70:
[----:B------:R-:W-:Y:S05]  /*3fc0*/  BRA.U UP1, `(.L_x_71) ;  /* 0x0000000101107547 */ /* 0x000fea000b800000 */
[----:B------:R-:W-:Y:S04]  /*3fd0*/  MOV R0, UR6 ;  /* 0x0000000600007c02 */ /* 0x000fe80008000f00 */
[----:B------:R-:W-:Y:S04]  /*3fe0*/  SHF.L.U32 R3, R0, 0x1f, RZ ;  /* 0x0000001f00037819 */ /* 0x000fe800000006ff */
[----:B------:R-:W2:Y:S02]  /*3ff0*/  SYNCS.PHASECHK.TRANS64.TRYWAIT P0, [UR7+0xb8], R3 ;  /* 0x0000b803ff0075a7 */ /* 0x000ea40008001107 */
[----:B--2---:R-:W-:Y:S05]  /*4000*/  @!P0 BRA `(.L_x_72) ;  /* 0x00000078006c8947 */ /* 0x004fea0003800000 */
.L_x_71:
[----:B------:R-:W-:Y:S02]  /*4010*/  R2UR UR35, R21 ;  /* 0x00000000152372ca */ /* 0x000fe400000e0000 */
[----:B------:R-:W-:Y:S02]  /*4020*/  R2UR UR34, R20 ;  /* 0x00000000142272ca */ /* 0x000fe400000e0000 */
[----:B------:R-:W-:Y:S02]  /*4030*/  ISETP.NE.U32.AND P2, PT, RZ, UR4, PT ;  /* 0x00000004ff007c0c */ /* 0x000fe4000bf45070 */
[----:B------:R-:W-:Y:S02]  /*4040*/  SHF.L.U32 R12, R31, 0x1f, RZ ;  /* 0x0000001f1f0c7819 */ /* 0x000fe400000006ff */
[----:B------:R-:W-:Y:S05]  /*4050*/  ISETP.NE.AND.EX P2, PT, RZ, UR5, PT, P2 ;  /* 0x00000005ff007c0c */ /* 0x000fea000bf45320 */
[----:B------:R-:W-:Y:S02]  /*4060*/  USHF.L.U32 UR35, UR35, 0x7, URZ ;  /* 0x0000000723237899 */ /* 0x000fe400080006ff */
[----:B------:R-:W-:Y:S01]  /*4070*/  USHF.L.U32 UR34, UR34, 0x8, URZ ;  /* 0x0000000822227899 */ /* 0x000fe200080006ff */
[----:B------:R-:W-:Y:S11]  /*4080*/  BRA.U !UP3, `(.L_x_73) ;  /* 0x000000010b347547 */ /* 0x000ff6000b800000 */
[----:B------:R-:W-:Y:S01]  /*4090*/  UPLOP3.LUT UP0, UPT, UPT, UPT, UP2, 0x80, 0x8 ;  /* 0x000000000008789c */ /* 0x000fe20003f0f020 */
[----:B--2---:R-:W-:Y:S02]  /*40a0*/  HFMA2 R0, -RZ, RZ, 0, 5.9604644775390625e-08 ;  /* 0x00000001ff007431 */ /* 0x004fe400000001ff */
[----:B------:R-:W-:Y:S03]  /*40b0*/  IMAD.MOV.U32 R151, RZ, RZ, 0x1 ;  /* 0x00000001ff977424 */ /* 0x000fe600078e00ff */
[----:B------:R-:W-:Y:S05]  /*40c0*/  PLOP3.LUT P0, PT, PT, PT, UP0, 0x80, 0x8 ;  /* 0x000000000008781c */ /* 0x000fea0003f0f008 */
[----:B------:R-:W2:Y:S01]  /*40d0*/  @UP0 LDCU.64 UR10, c[0x0][0x888] ;  /* 0x00011100ff0a07ac */ /* 0x000ea20008000a00 */
[----:B------:R-:W-:Y:S07]  /*40e0*/  @UP0 UIMAD UR8, UR36, UR4, URZ ;  /* 0x00000004240802a4 */ /* 0x000fee000f8e02ff */
[----:B------:R-:W-:Y:S01]  /*40f0*/  @!P0 PRMT R151, R0, 0x7610, R151 ;  /* 0x0000761000978816 */ /* 0x000fe20000000097 */
[----:B--2---:R-:W-:Y:S03]  /*4100*/  @UP0 UIMAD.WIDE UR10, UR8, 0x4, UR10 ;  /* 0x00000004080a08a5 */ /* 0x004fe6000f8e020a */
[----:B------:R-:W2:Y:S03]  /*4110*/  @!UP0 LDCU UR8, c[0x0][0x880] ;  /* 0x00011000ff0887ac */ /* 0x000ea60008000800 */
[----:B------:R-:W-:Y:S01]  /*4120*/  IMAD.U32 R10, RZ, RZ, UR10 ;  /* 0x0000000aff0a7e24 */ /* 0x000fe2000f8e00ff */
[----:B------:R-:W-:Y:S05]  /*4130*/  MOV R11, UR11 ;  /* 0x0000000b000b7c02 */ /* 0x000fea0008000f00 */
[----:B-----5:R3:W5:Y:S02]  /*4140*/  @P0 LDG.E R82, desc[UR46][R10.64] ;  /* 0x0000002e0a520981 */ /* 0x020764000c1e1900 */
[----:B--23--:R-:W-:Y:S07]  /*4150*/  @!P0 IMAD.U32 R82, RZ, RZ, UR8 ;  /* 0x00000008ff528e24 */ /* 0x00cfee000f8e00ff */
.L_x_73:
[----:B-----5:R-:W-:Y:S01]  /*4160*/  @!P2 ISETP.EQ.AND P0, PT, R82, RZ, PT ;  /* 0x000000ff5200a20c */ /* 0x020fe20003f02270 */
[----:B------:R-:W-:Y:S01]  /*4170*/  @!UPT UIADD3 URZ, UPT, UPT, URZ, URZ, URZ ;  /* 0x000000fffffff290 */ /* 0x000fe2000fffe0ff */
[----:B------:R-:W-:Y:S11]  /*4180*/  @!P2 BRA `(.L_x_74) ;  /* 0x000000000014a947 */ /* 0x000ff60003800000 */
[----:B------:R-:W-:Y:S02]  /*4190*/  LOP3.LUT P2, RZ, R151, 0xff, RZ, 0xc0, !PT ;  /* 0x000000ff97ff7812 */ /* 0x000fe4000784c0ff */
[----:B------:R-:W-:Y:S04]  /*41a0*/  PLOP3.LUT P0, PT, PT, PT, UP0, 0x80, 0x8 ;  /* 0x000000000008781c */ /* 0x000fe80003f0f008 */
[----:B------:R-:W-:Y:S07]  /*41b0*/  PLOP3.LUT P0, PT, P0, PT, PT, 0x8, 0x80 ;  /* 0x000000000080781c */ /* 0x000fee000070e170 */
[----:B------:R-:W-:Y:S11]  /*41c0*/  @P2 ISETP.EQ.AND P0, PT, R82, RZ, PT ;  /* 0x000000ff5200220c */ /* 0x000ff60003f02270 */
[----:B------:R-:W-:Y:S02]  /*41d0*/  @!UPT UIADD3 URZ, UPT, UPT, URZ, URZ, URZ ;  /* 0x000000fffffff290 */ /* 0x000fe4000fffe0ff */
.L_x_74:
[----:B------:R-:W3:Y:S01]  /*41e0*/  SYNCS.PHASECHK.TRANS64.TRYWAIT P2, [UR7+0x90], R12 ;  /* 0x0000900cff0075a7 */ /* 0x000ee20008041107 */
[----:B------:R-:W-:Y:S04]  /*41f0*/  ELECT P4, URZ, PT ;  /* 0x0000000000ff782f */ /* 0x000fe80003880000 */
[----:B------:R-:W-:Y:S11]  /*4200*/  PLOP3.LUT P4, PT, P0, P4, PT, 0xf2, 0x2f ;  /* 0x00000000002f781c */ /* 0x000ff60000789e72 */
[----:B------:R-:W-:Y:S02]  /*4210*/  @!UPT UIADD3 URZ, UPT, UPT, URZ, URZ, URZ ;  /* 0x000000fffffff290 */ /* 0x000fe4000fffe0ff */
[----:B-1----:R-:W-:Y:S05]  /*4220*/  @!P4 IADD3 R9, P0, PT, R32, 0x580, RZ ;  /* 0x000005802009c810 */ /* 0x002fea0007f1e0ff */
[----:B--2---:R-:W-:Y:S01]  /*4230*/  @!P4 IMAD.X R0, RZ, RZ, R33, P0 ;  /* 0x000000ffff00c224 */ /* 0x004fe200000e0621 */
[----:B---3--:R-:W-:Y:S07]  /*4240*/  @!P2 BRA `(.L_x_75) ;  /* 0x0000007400f4a947 */ /* 0x008fee0003800000 */
.L_x_158:
[----:B------:R-:W-:Y:S01]  /*4250*/  @!P4 R2UR UR8, R0 ;  /* 0x000000000008c2ca */ /* 0x000fe200000e0000 */
[----:B------:R-:W-:Y:S01]  /*4260*/  VOTEU.ALL UP1, P4 ;  /* 0x0000000000ff7886 */ /* 0x000fe20002020000 */
[----:B------:R-:W-:Y:S01]  /*4270*/  @!P4 R2UR UR9, R9 ;  /* 0x000000000909c2ca */ /* 0x000fe200000e0000 */
[----:B------:R-:W-:Y:S01]  /*4280*/  @!P4 IMAD.MOV.U32 R0, RZ, RZ, 0x2000 ;  /* 0x00002000ff00c424 */ /* 0x000fe200078e00ff */
[----:B------:R-:W-:Y:S01]  /*4290*/  UMOV UR10, 0x0 ;  /* 0x00000000000a7882 */ /* 0x000fe20000000000 */
[----:B------:R-:W-:Y:S01]  /*42a0*/  UMOV UR11, 0x10000000 ;  /* 0x10000000000b7882 */ /* 0x000fe20000000000 */
[----:B------:R-:W-:Y:S01]  /*42b0*/  @!UP1 UIADD3 UR32, UPT, UPT, UR7, 0x200, URZ ;  /* 0x0000020007209890 */ /* 0x000fe2000fffe0ff */
[----:B------:R-:W-:Y:S01]  /*42c0*/  @!P4 IADD3 R9, P0, PT, R32, 0x580, RZ ;  /* 0x000005802009c810 */ /* 0x000fe20007f1e0ff */
[----:B------:R-:W-:Y:S05]  /*42d0*/  VOTEU.ALL UP1, P4 ;  /* 0x0000000000ff7886 */ /* 0x000fea0002020000 */
[----:B------:R-:W-:Y:S01]  /*42e0*/  IMAD.U32 R11, RZ, RZ, UR8 ;  /* 0x00000008ff0b7e24 */ /* 0x000fe2000f8e00ff */
[----:B------:R-:W-:Y:S01]  /*42f0*/  UPRMT UR8, UR37, 0x654, UR33 ;  /* 0x0000065425087896 */ /* 0x000fe20008000021 */
[----:B------:R-:W-:Y:S03]  /*4300*/  IMAD.U32 R10, RZ, RZ, UR9 ;  /* 0x00000009ff0a7e24 */ /* 0x000fe6000f8e00ff */
[----:B------:R-:W-:Y:S02]  /*4310*/  @!P4 R2UR UR15, R11 ;  /* 0x000000000b0fc2ca */ /* 0x000fe400000e0000 */
[----:B------:R-:W-:Y:S11]  /*4320*/  @!P4 R2UR UR14, R10 ;  /* 0x000000000a0ec2ca */ /* 0x000ff600000e0000 */
[----:B------:R-:W-:Y:S02]  /*4330*/  @!UPT UIADD3 URZ, UPT, UPT, URZ, URZ, URZ ;  /* 0x000000fffffff290 */ /* 0x000fe4000fffe0ff */
[----:B------:R2:W-:Y:S01]  /*4340*/  @!UP1 UTMALDG.3D [UR32], [UR14], desc[UR10] ;  /* 0x00000a200e0095b4 */ /* 0x0005e20008011000 */
[----:B------:R3:W-:Y:S01]  /*4350*/  @!P4 SYNCS.ARRIVE.TRANS64.RED.A0TR RZ, [UR7+0x70], R0 ;  /* 0x00007000ffffc9a7 */ /* 0x0007e20008300407 */
[----:B------:R-:W-:Y:S01]  /*4360*/  SYNCS.ARRIVE.TRANS64.RED.A1T0 RZ, [UR8], RZ ;  /* 0x000000ffffff79a7 */ /* 0x000fe20008100408 */
[----:B---3--:R-:W-:Y:S01]  /*4370*/  @!P4 IMAD.X R0, RZ, RZ, R33, P0 ;  /* 0x000000ffff00c224 */ /* 0x008fe200000e0621 */
[----:B------:R-:W3:Y:S02]  /*4380*/  SYNCS.PHASECHK.TRANS64.TRYWAIT P2, [UR7+0x98], R12 ;  /* 0x0000980cff0075a7 */ /* 0x000ee40008041107 */
[----:B--23--:R-:W-:Y:S05]  /*4390*/  @!P2 BRA `(.L_x_76) ;  /* 0x0000007400b8a947 */ /* 0x00cfea0003800000 */
.L_x_160:
        /* <DEDUP_REMOVED lines=8> */
[----:B------:R-:W-:Y:S01]  /*4420*/  @!UP1 UIADD3 UR24, UPT, UPT, UR7, 0x2200, URZ ;  /* 0x0000220007189890 */ /* 0x000fe2000fffe0ff */
[----:B------:R-:W-:Y:S01]  /*4430*/  VOTEU.ALL UP1, P4 ;  /* 0x0000000000ff7886 */ /* 0x000fe20002020000 */
[----:B------:R-:W-:Y:S01]  /*4440*/  UMOV UR27, UR35 ;  /* 0x00000023001b7c82 */ /* 0x000fe20008000000 */
[----:B------:R-:W-:Y:S02]  /*4450*/  UMOV UR28, UR36 ;  /* 0x00000024001c7c82 */ /* 0x000fe40008000000 */
[----:B------:R-:W-:Y:S01]  /*4460*/  IMAD.U32 R11, RZ, RZ, UR8 ;  /* 0x00000008ff0b7e24 */ /* 0x000fe2000f8e00ff */
[----:B------:R-:W-:Y:S01]  /*4470*/  UPRMT UR8, UR37, 0x654, UR25 ;  /* 0x0000065425087896 */ /* 0x000fe20008000019 */
[----:B------:R-:W-:Y:S02]  /*4480*/  IMAD.U32 R10, RZ, RZ, UR9 ;  /* 0x00000009ff0a7e24 */ /* 0x000fe4000f8e00ff */
[----:B------:R-:W-:Y:S01]  /*4490*/  @!P4 IMAD.X R20, RZ, RZ, R33, P0 ;  /* 0x000000ffff14c224 */ /* 0x000fe200000e0621 */
[----:B------:R-:W-:Y:S02]  /*44a0*/  @!P4 R2UR UR15, R11 ;  /* 0x000000000b0fc2ca */ /* 0x000fe400000e0000 */
[----:B------:R-:W-:Y:S11]  /*44b0*/  @!P4 R2UR UR14, R10 ;  /* 0x000000000a0ec2ca */ /* 0x000ff600000e0000 */
[----:B------:R-:W-:Y:S02]  /*44c0*/  @!UPT UIADD3 URZ, UPT, UPT, URZ, URZ, URZ ;  /* 0x000000fffffff290 */ /* 0x000fe4000fffe0ff */
[----:B------:R2:W-:Y:S01]  /*44d0*/  @!UP1 UTMALDG.3D [UR24], [UR14], desc[UR10] ;  /* 0x00000a180e0095b4 */ /* 0x0005e20008011000 */
[----:B------:R2:W-:Y:S01]  /*44e0*/  @!P4 SYNCS.ARRIVE.TRANS64.RED.A0TR RZ, [UR7+0x78], R0 ;  /* 0x00007800ffffc9a7 */ /* 0x0005e20008300407 */
[----:B------:R-:W-:Y:S01]  /*44f0*/  SYNCS.ARRIVE.TRANS64.RED.A1T0 RZ, [UR8], RZ ;  /* 0x000000ffffff79a7 */ /* 0x000fe20008100408 */
[----:B------:R-:W3:Y:S02]  /*4500*/  SYNCS.PHASECHK.TRANS64.TRYWAIT P2, [UR7+0xa0], R12 ;  /* 0x0000a00cff0075a7 */ /* 0x000ee40008041107 */
[----:B--23--:R-:W-:Y:S05]  /*4510*/  @!P2 BRA `(.L_x_77) ;  /* 0x000000740070a947 */ /* 0x00cfea0003800000 */
.L_x_162:
[----:B------:R-:W2:Y:S01]  /*4520*/  LDC.64 R14, c[0x0][0xb10] ;  /* 0x0002c400ff0e7b82 */ /* 0x000ea20000000a00 */
[----:B------:R-:W-:Y:S01]  /*4530*/  @!P4 R2UR UR8, R20 ;  /* 0x000000001408c2ca */ /* 0x000fe200000e0000 */
[----:B------:R-:W-:Y:S01]  /*4540*/  VOTEU.ALL UP1, P4 ;  /* 0x0000000000ff7886 */ /* 0x000fe20002020000 */
[----:B------:R-:W-:Y:S01]  /*4550*/  @!P4 R2UR UR9, R21 ;  /* 0x000000001509c2ca */ /* 0x000fe200000e0000 */
[----:B------:R-:W-:Y:S01]  /*4560*/  UMOV UR10, 0x0 ;  /* 0x00000000000a7882 */ /* 0x000fe20000000000 */
[----:B------:R-:W-:Y:S03]  /*4570*/  UMOV UR11, 0x10000000 ;  /* 0x10000000000b7882 */ /* 0x000fe60000000000 */
[----:B------:R-:W3:Y:S01]  /*4580*/  LDC.64 R10, c[0x0][0xb18] ;  /* 0x0002c600ff0a7b82 */ /* 0x000ee20000000a00 */
[----:B------:R-:W-:Y:S01]  /*4590*/  @!UP1 UIADD3 UR18, UPT, UPT, UR34, 0x80, URZ ;  /* 0x0000008022129890 */ /* 0x000fe2000fffe0ff */
[----:B------:R-:W-:Y:S01]  /*45a0*/  @P3 SHF.R.U32.HI R28, RZ, 0x10, R25 ;  /* 0x00000010ff1c3819 */ /* 0x000fe20000011619 */
[----:B------:R-:W-:Y:S01]  /*45b0*/  @!UP1 UIADD3 UR16, UPT, UPT, UR7, 0x4200, URZ ;  /* 0x0000420007109890 */ /* 0x000fe2000fffe0ff */
[----:B------:R-:W-:Y:S01]  /*45c0*/  VIADD R30, R30, 0x1 ;  /* 0x000000011e1e7836 */ /* 0x000fe20000000000 */
[----:B------:R-:W-:Y:S03]  /*45d0*/  VOTEU.ALL UP1, P4 ;  /* 0x0000000000ff7886 */ /* 0x000fe60002020000 */
[----:B------:R-:W5:Y:S01]  /*45e0*/  @!P1 LDC R0, c[0x0][0xb20] ;  /* 0x0002c800ff009b82 */ /* 0x000f620000000800 */
[----:B------:R-:W-:Y:S01]  /*45f0*/  UMOV UR19, UR35 ;  /* 0x0000002300137c82 */ /* 0x000fe20008000000 */
[----:B------:R-:W-:Y:S01]  /*4600*/  IMAD.U32 R21, RZ, RZ, UR8 ;  /* 0x00000008ff157e24 */ /* 0x000fe2000f8e00ff */
[----:B------:R-:W-:Y:S05]  /*4610*/  UMOV UR20, UR36 ;  /* 0x0000002400147c82 */ /* 0x000fea0008000000 */
[----:B-1----:R-:W1:Y:S01]  /*4620*/  @!P1 LDC R3, c[0x0][0xb0c] ;  /* 0x0002c300ff039b82 */ /* 0x002e620000000800 */
[----:B------:R-:W-:Y:S01]  /*4630*/  IMAD.U32 R20, RZ, RZ, UR9 ;  /* 0x00000009ff147e24 */ /* 0x000fe2000f8e00ff */
[----:B------:R-:W-:Y:S01]  /*4640*/  UPRMT UR8, UR37, 0x654, UR17 ;  /* 0x0000065425087896 */ /* 0x000fe20008000011 */
[----:B------:R-:W-:Y:S03]  /*4650*/  @!P4 R2UR UR15, R21 ;  /* 0x00000000150fc2ca */ /* 0x000fe600000e0000 */
[----:B------:R-:W-:Y:S01]  /*4660*/  @!P4 R2UR UR14, R20 ;  /* 0x00000000140ec2ca */ /* 0x000fe200000e0000 */
[----:B------:R-:W-:Y:S11]  /*4670*/  @!P4 IMAD.MOV.U32 R20, RZ, RZ, 0x2000 ;  /* 0x00002000ff14c424 */ /* 0x000ff600078e00ff */
[----:B------:R-:W-:Y:S01]  /*4680*/  @!UPT UIADD3 URZ, UPT, UPT, URZ, URZ, URZ ;  /* 0x000000fffffff290 */ /* 0x000fe2000fffe0ff */
[----:B------:R1:W-:Y:S01]  /*4690*/  @!UP1 UTMALDG.3D [UR16], [UR14], desc[UR10] ;  /* 0x00000a100e0095b4 */ /* 0x0003e20008011000 */
[----:B------:R1:W-:Y:S02]  /*46a0*/  @!P4 SYNCS.ARRIVE.TRANS64.RED.A0TR RZ, [UR7+0x80], R20 ;  /* 0x00008014ffffc9a7 */ /* 0x0003e40008300407 */
[----:B-1----:R-:W-:Y:S01]  /*46b0*/  @!P1 ISETP.NE.AND P2, PT, R3, 0x1, PT ;  /* 0x000000010300980c */ /* 0x002fe20003f45270 */
[C---:B--2---:R-:W-:Y:S01]  /*46c0*/  @!P1 IMAD.HI.U32 R14, R13.reuse, R14, RZ ;  /* 0x0000000e0d0e9227 */ /* 0x044fe200078e00ff */
[----:B---3--:R-:W-:Y:S03]  /*46d0*/  @!P1 ISETP.NE.AND P0, PT, R10, 0x1, PT ;  /* 0x000000010a00980c */ /* 0x008fe60003f05270 */
[C---:B------:R-:W-:Y:S01]  /*46e0*/  @!P1 IMAD.HI.U32 R11, R8.reuse, R11, RZ ;  /* 0x0000000b080b9227 */ /* 0x040fe200078e00ff */
[----:B------:R-:W-:Y:S04]  /*46f0*/  @!P1 SHF.R.U32.HI R14, RZ, R15, R14 ;  /* 0x0000000fff0e9219 */ /* 0x000fe8000001160e */
[----:B-----5:R-:W-:Y:S01]  /*4700*/  @!P1 SHF.R.U32.HI R9, RZ, R0, R11 ;  /* 0x00000000ff099219 */ /* 0x020fe2000001160b */
[----:B------:R-:W-:Y:S01]  /*4710*/  SYNCS.ARRIVE.TRANS64.RED.A1T0 RZ, [UR8], RZ ;  /* 0x000000ffffff79a7 */ /* 0x000fe20008100408 */
[----:B------:R-:W-:Y:S02]  /*4720*/  @!P1 SEL R14, R13, R14, !P2 ;  /* 0x0000000e0d0e9207 */ /* 0x000fe40005000000 */
[----:B------:R-:W-:Y:S01]  /*4730*/  @!P1 SEL R9, R8, R9, !P0 ;  /* 0x0000000908099207 */ /* 0x000fe20004000000 */
[----:B------:R-:W1:Y:S04]  /*4740*/  SYNCS.PHASECHK.TRANS64.TRYWAIT P5, [UR7+0xa8], R12 ;  /* 0x0000a80cff0075a7 */ /* 0x000e6800080a1107 */
[----:B------:R-:W-:Y:S02]  /*4750*/  @!P1 IMAD.IADD R0, R9, 0x1, -R14 ;  /* 0x0000000109009824 */ /* 0x000fe400078e0a0e */
[----:B------:R-:W-:Y:S02]  /*4760*/  @!P1 IMAD.IADD R9, R14, 0x1, -R9 ;  /* 0x000000010e099824 */ /* 0x000fe400078e0a09 */
[----:B------:R-:W-:Y:S02]  /*4770*/  @!P1 IMAD R13, R0, R3, R13 ;  /* 0x00000003000d9224 */ /* 0x000fe400078e020d */
[----:B------:R-:W-:Y:S01]  /*4780*/  @!P1 IMAD R8, R9, R10, R8 ;  /* 0x0000000a09089224 */ /* 0x000fe200078e0208 */
[----:B-1----:R-:W-:Y:S06]  /*4790*/  @!P5 BRA `(.L_x_78) ;  /* 0x0000007000e8d947 */ /* 0x002fec0003800000 */
.L_x_164:
[----:B-1----:R-:W-:Y:S01]  /*47a0*/  @!P4 IADD3 R3, P0, PT, R32, 0x580, RZ ;  /* 0x000005802003c810 */ /* 0x002fe20007f1e0ff */
[----:B------:R-:W-:Y:S01]  /*47b0*/  VOTEU.ALL UP1, P4 ;  /* 0x0000000000ff7886 */ /* 0x000fe20002020000 */
[----:B------:R-:W-:Y:S01]  /*47c0*/  UMOV UR18, 0x0 ;  /* 0x0000000000127882 */ /* 0x000fe20000000000 */
[----:B------:R-:W-:Y:S01]  /*47d0*/  UMOV UR19, 0x10000000 ;  /* 0x1000000000137882 */ /* 0x000fe20000000000 */
[----:B------:R-:W-:Y:S01]  /*47e0*/  @!P4 R2UR UR9, R3 ;  /* 0x000000000309c2ca */ /* 0x000fe200000e0000 */
[----:B------:R-:W-:Y:S01]  /*47f0*/  @!P4 IMAD.X R0, RZ, RZ, R33, P0 ;  /* 0x000000ffff00c224 */ /* 0x000fe200000e0621 */
[----:B------:R-:W-:Y:S01]  /*4800*/  @!UP1 UIADD3 UR10, UPT, UPT, UR34, 0xc0, URZ ;  /* 0x000000c0220a9890 */ /* 0x000fe2000fffe0ff */
[----:B------:R-:W-:Y:S01]  /*4810*/  ISETP.NE.AND P0, PT, R30, 0x2, PT ;  /* 0x000000021e00780c */ /* 0x000fe20003f05270 */
[----:B------:R-:W-:Y:S01]  /*4820*/  UMOV UR11, UR35 ;  /* 0x00000023000b7c82 */ /* 0x000fe20008000000 */
[----:B------:R-:W-:Y:S01]  /*4830*/  UMOV UR12, UR36 ;  /* 0x00000024000c7c82 */ /* 0x000fe20008000000 */
[----:B------:R-:W-:Y:S01]  /*4840*/  @!P4 R2UR UR8, R0 ;  /* 0x000000000008c2ca */ /* 0x000fe200000e0000 */
[----:B------:R-:W-:Y:S01]  /*4850*/  IMAD.IADD R20, R8, 0x1, R150 ;  /* 0x0000000108147824 */ /* 0x000fe200078e0296 */
[----:B------:R-:W-:Y:S01]  /*4860*/  @P3 R2UR UR36, R28 ;  /* 0x000000001c2432ca */ /* 0x000fe200000e0000 */
[----:B------:R-:W-:Y:S01]  /*4870*/  IMAD.IADD R21, R13, 0x1, R152 ;  /* 0x000000010d157824 */ /* 0x000fe200078e0298 */
[----:B------:R-:W-:Y:S02]  /*4880*/  SEL R0, RZ, 0x1, P0 ;  /* 0x00000001ff007807 */ /* 0x000fe40000000000 */
[----:B------:R-:W-:Y:S01]  /*4890*/  LOP3.LUT R31, R31, 0x1, RZ, 0x3c, !PT ;  /* 0x000000011f1f7812 */ /* 0x000fe200078e3cff */
[----:B------:R-:W-:Y:S01]  /*48a0*/  IMAD.U32 R10, RZ, RZ, UR9 ;  /* 0x00000009ff0a7e24 */ /* 0x000fe2000f8e00ff */
[----:B------:R-:W-:Y:S01]  /*48b0*/  @!UP1 UIADD3 UR9, UPT, UPT, UR7, 0x88, URZ ;  /* 0x0000008807099890 */ /* 0x000fe2000fffe0ff */
[----:B------:R-:W-:Y:S02]  /*48c0*/  LOP3.LUT R29, R29, R0, RZ, 0x3c, !PT ;  /* 0x000000001d1d7212 */ /* 0x000fe400078e3cff */
[----:B------:R-:W-:Y:S02]  /*48d0*/  SEL R30, R30, RZ, P0 ;  /* 0x000000ff1e1e7207 */ /* 0x000fe40000000000 */
[----:B------:R-:W-:Y:S01]  /*48e0*/  IMAD.U32 R11, RZ, RZ, UR8 ;  /* 0x00000008ff0b7e24 */ /* 0x000fe2000f8e00ff */
[----:B------:R-:W-:Y:S01]  /*48f0*/  @!P4 R2UR UR14, R10 ;  /* 0x000000000a0ec2ca */ /* 0x000fe200000e0000 */
[----:B------:R-:W-:Y:S01]  /*4900*/  @!UP1 UIADD3 UR8, UPT, UPT, UR7, 0x6200, URZ ;  /* 0x0000620007089890 */ /* 0x000fe2000fffe0ff */
[----:B------:R-:W-:Y:S02]  /*4910*/  VOTEU.ALL UP1, P4 ;  /* 0x0000000000ff7886 */ /* 0x000fe40002020000 */
[----:B------:R-:W-:Y:S11]  /*4920*/  @!P4 R2UR UR15, R11 ;  /* 0x000000000b0fc2ca */ /* 0x000ff600000e0000 */
[----:B------:R-:W-:Y:S02]  /*4930*/  @!UPT UIADD3 URZ, UPT, UPT, URZ, URZ, URZ ;  /* 0x000000fffffff290 */ /* 0x000fe4000fffe0ff */
[----:B------:R2:W-:Y:S01]  /*4940*/  @!UP1 UTMALDG.3D [UR8], [UR14], desc[UR18] ;  /* 0x000012080e0095b4 */ /* 0x0005e20008011000 */
[----:B------:R2:W-:Y:S01]  /*4950*/  @!P4 SYNCS.ARRIVE.TRANS64.RED.A0TR RZ, [UR7+0x88], R23 ;  /* 0x00008817ffffc9a7 */ /* 0x0005e20008300407 */
[----:B------:R-:W-:Y:S01]  /*4960*/  UPLOP3.LUT UP1, UPT, UPT, UPT, UPT, 0x80, 0x8 ;  /* 0x000000000008789c */ /* 0x000fe20003f2f070 */
[----:B------:R-:W-:Y:S01]  /*4970*/  SYNCS.ARRIVE.TRANS64.RED.A1T0 RZ, [UR13], RZ ;  /* 0x000000ffffff79a7 */ /* 0x000fe2000810040d */
[----:B------:R-:W-:Y:S09]  /*4980*/  @P3 BRA `(.L_x_79) ;  /* 0xfffffff000943947 */ /* 0x000ff2000383ffff */
[----:B------:R-:W-:-:S04]  /*4990*/  SHF.L.U32 R3, R31, 0x1f, RZ ;  /* 0x0000001f1f037819 */ /* 0x000fc800000006ff */
[----:B------:R-:W1:Y:S02]  /*49a0*/  SYNCS.PHASECHK.TRANS64.TRYWAIT P0, [UR7+0x90], R3 ;  /* 0x00009003ff0075a7 */ /* 0x000e640008001107 */
[----:B-1----:R-:W-:Y:S05]  /*49b0*/  @!P0 BRA `(.L_x_80) ;  /* 0x0000007000788947 */ /* 0x002fea0003800000 */
.L_x_166:
[----:B------:R-:W3:Y:S02]  /*49c0*/  SYNCS.PHASECHK.TRANS64.TRYWAIT P0, [UR7+0x98], R3 ;  /* 0x00009803ff0075a7 */ /* 0x000ee40008001107 */
[----:B---3--:R-:W-:Y:S05]  /*49d0*/  @!P0 BRA `(.L_x_81) ;  /* 0x0000007000888947 */ /* 0x008fea0003800000 */
.L_x_168:
[----:B------:R-:W3:Y:S02]  /*49e0*/  SYNCS.PHASECHK.TRANS64.TRYWAIT P0, [UR7+0xa0], R3 ;  /* 0x0000a003ff0075a7 */ /* 0x000ee40008001107 */
[----:B---3--:R-:W-:Y:S05]  /*49f0*/  @!P0 BRA `(.L_x_82) ;  /* 0x0000007000988947 */ /* 0x008fea0003800000 */
.L_x_170:
[----:B-1----:R-:W-:-:S07]  /*4a00*/  MOV R0, UR7 ;  /* 0x0000000700007c02 */ /* 0x002fce0008000f00 */
.L_x_83:
[----:B-1----:R-:W-:-:S04]  /*4a10*/  SHF.L.U32 R3, R31, 0x1f, RZ ;  /* 0x0000001f1f037819 */ /* 0x002fc800000006ff */
[----:B------:R1:W3:Y:S03]  /*4a20*/  SYNCS.PHASECHK.TRANS64.TRYWAIT P0, [R0+URZ+0xa8], R3 ;  /* 0x0000a803000075a7 */ /* 0x0002e600080011ff */
[----:B---3--:R-:W-:Y:S05]  /*4a30*/  @!P0 NANOSLEEP.SYNCS 0x989680 ;  /* 0x009896800000895d */ /* 0x008fea0003900000 */
[----:B------:R-:W3:Y:S02]  /*4a40*/  @!P0 SYNCS.PHASECHK.TRANS64 P0, [R0+URZ+0xa8], R3 ;  /* 0x0000a803000085a7 */ /* 0x000ee400080010ff */
[----:B--23--:R-:W-:Y:S05]  /*4a50*/  @P0 EXIT ;  /* 0x000000000000094d */ /* 0x00cfea0003800000 */
[----:B------:R-:W-:Y:S05]  /*4a60*/  BRA `(.L_x_83) ;  /* 0xfffffffc00e87947 */ /* 0x000fea000383ffff */
.L_x_68:
[----:B------:R-:W-:-:S06]  /*4a70*/  UISETP.GE.AND UP1, UPT, UR8, 0x4, UPT ;  /* 0x000000040800788c */ /* 0x000fcc000bf26270 */
[----:B------:R-:W-:-:S13]  /*4a80*/  PLOP3.LUT P0, PT, PT, PT, UP1, 0x80, 0x8 ;  /* 0x000000000008781c */ /* 0x000fda0003f0f018 */
[----:B------:R-:W-:Y:S05]  /*4a90*/  @!P0 EXIT ;  /* 0x000000000000894d */ /* 0x000fea0003800000 */
[----:B------:R-:W-:Y:S01]  /*4aa0*/  BAR.SYNC.DEFER_BLOCKING 0x6, 0xa0 ;  /* 0x0182800000007b1d */ /* 0x000fe20000010000 */
[C---:B------:R-:W-:Y:S01]  /*4ab0*/  IMAD.U32 R79, R167.reuse, 0x10000, RZ ;  /* 0x00010000a74f7824 */ /* 0x040fe200078e00ff */
[C---:B------:R-:W-:Y:S01]  /*4ac0*/  R2P PR, R167.reuse, 0x6 ;  /* 0x00000006a7007804 */ /* 0x040fe20000000000 */
[----:B------:R-:W-:Y:S01]  /*4ad0*/  IMAD.SHL.U32 R2, R167, 0x40, RZ ;  /* 0x00000040a7027824 */ /* 0x000fe200078e00ff */
[----:B------:R-:W-:Y:S01]  /*4ae0*/  CS2R R160, SRZ ;  /* 0x0000000000a07805 */ /* 0x000fe2000001ff00 */
[----:B------:R-:W-:Y:S01]  /*4af0*/  IMAD.MOV.U32 R164, RZ, RZ, 0x20 ;  /* 0x00000020ffa47424 */ /* 0x000fe200078e00ff */
[----:B------:R-:W-:Y:S02]  /*4b00*/  UMOV UR49, 0x400 ;  /* 0x0000040000317882 */ /* 0x000fe40000000000 */
[----:B------:R-:W1:Y:S01]  /*4b10*/  LDC R157, c[0x0][0x370] ;  /* 0x0000dc00ff9d7b82 */ /* 0x000e620000000800 */
[----:B------:R-:W-:Y:S01]  /*4b20*/  ULEA UR49, UR37, UR49, 0x18 ;  /* 0x0000003125317291 */ /* 0x000fe2000f8ec0ff */
[----:B------:R-:W-:Y:S01]  /*4b30*/  LOP3.LUT R79, R79, 0x600000, RZ, 0xc0, !PT ;  /* 0x006000004f4f7812 */ /* 0x000fe200078ec0ff */
[----:B------:R-:W-:Y:S01]  /*4b40*/  IMAD.SHL.U32 R153, R167, 0x8, RZ ;  /* 0x00000008a7997824 */ /* 0x000fe200078e00ff */
[----:B------:R-:W-:Y:S01]  /*4b50*/  LOP3.LUT R4, R2, 0x180, RZ, 0xc0, !PT ;  /* 0x0000018002047812 */ /* 0x000fe200078ec0ff */
[----:B------:R-:W-:Y:S01]  /*4b60*/  IMAD.MOV.U32 R165, RZ, RZ, 0x10 ;  /* 0x00000010ffa57424 */ /* 0x000fe200078e00ff */
[----:B------:R-:W-:Y:S01]  /*4b70*/  SEL R164, R164, 0xffffffe0, !P2 ;  /* 0xffffffe0a4a47807 */ /* 0x000fe20005000000 */
[----:B------:R-:W-:Y:S01]  /*4b80*/  UIADD3 UR4, UPT, UPT, UR49, 0x8200, URZ ;  /* 0x0000820031047890 */ /* 0x000fe2000fffe0ff */
[----:B------:R-:W2:Y:S01]  /*4b90*/  LDC R74, c[0x0][0xb0c] ;  /* 0x0002c300ff4a7b82 */ /* 0x000ea20000000800 */
[----:B------:R-:W-:Y:S01]  /*4ba0*/  LOP3.LUT R153, R4, 0x30, R153, 0xf8, !PT ;  /* 0x0000003004997812 */ /* 0x000fe200078ef899 */
[----:B------:R-:W-:Y:S01]  /*4bb0*/  IMAD.MOV.U32 R76, RZ, RZ, RZ ;  /* 0x000000ffff4c7224 */ /* 0x000fe200078e00ff */
[----:B------:R-:W-:Y:S01]  /*4bc0*/  SEL R165, R165, 0xfffffff0, !P1 ;  /* 0xfffffff0a5a57807 */ /* 0x000fe20004800000 */
[----:B------:R-:W-:Y:S01]  /*4bd0*/  IMAD.MOV.U32 R162, RZ, RZ, RZ ;  /* 0x000000ffffa27224 */ /* 0x000fe200078e00ff */
[----:B------:R-:W-:Y:S01]  /*4be0*/  LOP3.LUT R153, R153, 0x1e40, R2, 0xf8, !PT ;  /* 0x00001e4099997812 */ /* 0x000fe200078ef802 */
[----:B------:R-:W-:Y:S01]  /*4bf0*/  IMAD.MOV.U32 R169, RZ, RZ, RZ ;  /* 0x000000ffffa97224 */ /* 0x000fe200078e00ff */
[----:B------:R-:W-:Y:S01]  /*4c00*/  LOP3.LUT R167, R167, 0x60, RZ, 0xc0, !PT ;  /* 0x00000060a7a77812 */ /* 0x000fe200078ec0ff */
[----:B------:R-:W4:Y:S01]  /*4c10*/  LDC R155, c[0x0][0xb20] ;  /* 0x0002c800ff9b7b82 */ /* 0x000f220000000800 */
[----:B------:R-:W3:Y:S01]  /*4c20*/  LDS R0, [UR49+0x150] ;  /* 0x00015031ff007984 */ /* 0x000ee20008000800 */
[----:B------:R-:W-:Y:S01]  /*4c30*/  IMAD.MOV.U32 R159, RZ, RZ, RZ ;  /* 0x000000ffff9f7224 */ /* 0x000fe200078e00ff */
[----:B------:R-:W1:Y:S01]  /*4c40*/  LDCU.64 UR52, c[0x0][0x348] ;  /* 0x00006900ff3477ac */ /* 0x000e620008000a00 */
[----:B------:R-:W-:Y:S01]  /*4c50*/  IMAD.U32 R166, RZ, RZ, UR4 ;  /* 0x00000004ffa67e24 */ /* 0x000fe2000f8e00ff */
[----:B------:R-:W1:Y:S03]  /*4c60*/  LDCU.64 UR38, c[0x0][0x888] ;  /* 0x00011100ff2677ac */ /* 0x000e660008000a00 */
[----:B------:R-:W1:Y:S01]  /*4c70*/  LDC R73, c[0x0][0xb30] ;  /* 0x0002cc00ff497b82 */ /* 0x000e620000000800 */
[----:B------:R-:W1:Y:S01]  /*4c80*/  LDCU.64 UR44, c[0x0][0x890] ;  /* 0x00011200ff2c77ac */ /* 0x000e620008000a00 */
[----:B------:R-:W-:-:S06]  /*4c90*/  UIADD3 UR48, UPT, UPT, UR49, 0x200, URZ ;  /* 0x0000020031307890 */ /* 0x000fcc000fffe0ff */
[----:B------:R-:W1:Y:S08]  /*4ca0*/  LDC.64 R148, c[0x0][0xb10] ;  /* 0x0002c400ff947b82 */ /* 0x000e700000000a00 */
[----:B------:R-:W1:Y:S08]  /*4cb0*/  LDC.64 R70, c[0x0][0xb18] ;  /* 0x0002c600ff467b82 */ /* 0x000e700000000a00 */
[----:B------:R-:W1:Y:S08]  /*4cc0*/  LDC.64 R68, c[0x0][0xb28] ;  /* 0x0002ca00ff447b82 */ /* 0x000e700000000a00 */
[----:B------:R-:W1:Y:S01]  /*4cd0*/  LDC.64 R146, c[0x0][0x8b0] ;  /* 0x00022c00ff927b82 */ /* 0x000e620000000a00 */
[----:B---3--:R-:W-:Y:S01]  /*4ce0*/  IMAD.IADD R79, R0, 0x1, R79 ;  /* 0x00000001004f7824 */ /* 0x008fe200078e024f */
[----:B------:R-:W-:-:S04]  /*4cf0*/  SHF.R.S32.HI R0, RZ, 0x4, R164 ;  /* 0x00000004ff007819 */ /* 0x000fc800000114a4 */
[----:B------:R-:W-:Y:S02]  /*4d00*/  LEA.HI.SX32 R163, R165, R0, 0x1c ;  /* 0x00000000a5a37211 */ /* 0x000fe400078fe2ff */
[----:B------:R-:W3:Y:S08]  /*4d10*/  LDC.64 R144, c[0x0][0x8a8] ;  /* 0x00022a00ff907b82 */ /* 0x000ef00000000a00 */
[----:B--2-4-:R-:W1:Y:S02]  /*4d20*/  LDC R156, c[0x0][0x374] ;  /* 0x0000dd00ff9c7b82 */ /* 0x014e640000000800 */
.L_x_125:
[----:B------:R-:W-:Y:S02]  /*4d30*/  LEA R0, R169, UR49, 0x3 ;  /* 0x00000031a9007c11 */ /* 0x000fe4000f8e18ff */
[----:B------:R-:W-:Y:S02]  /*4d40*/  SHF.L.U32 R3, R161, 0x1f, RZ ;  /* 0x0000001fa1037819 */ /* 0x000fe400000006ff */
[----:B-1----:R-:W-:Y:S02]  /*4d50*/  LEA R16, R169, UR49, 0x4 ;  /* 0x00000031a9107c11 */ /* 0x002fe4000f8e20ff */
[----:B------:R-:W2:Y:S02]  /*4d60*/  SYNCS.PHASECHK.TRANS64.TRYWAIT P0, [R0+URZ+0xc0], R3 ;  /* 0x0000c003000075a7 */ /* 0x000ea400080011ff */
[----:B--2---:R-:W-:Y:S05]  /*4d70*/  @!P0 BRA `(.L_x_84) ;  /* 0x0000006c00d08947 */ /* 0x004fea0003800000 */
.L_x_171:
[----:B------:R-:W4:Y:S01]  /*4d80*/  LDC.64 R12, c[0x0][0xb10] ;  /* 0x0002c400ff0c7b82 */ /* 0x000f220000000a00 */
[----:B------:R-:W3:Y:S01]  /*4d90*/  LDS.128 R16, [R16+0x130] ;  /* 0x0001300010107984 */ /* 0x000ee20000000c00 */
[----:B-1----:R-:W-:Y:S01]  /*4da0*/  ISETP.NE.AND P1, PT, R73, 0x1, PT ;  /* 0x000000014900780c */ /* 0x002fe20003f25270 */
[----:B--2---:R-:W-:Y:S01]  /*4db0*/  VIADD R0, R0, 0xd0 ;  /* 0x000000d000007836 */ /* 0x004fe20000000000 */
[----:B------:R-:W-:Y:S04]  /*4dc0*/  ISETP.GE.AND P0, PT, R72, 0x1, PT ;  /* 0x000000014800780c */ /* 0x000fe80003f06270 */
[----:B------:R-:W1:Y:S01]  /*4dd0*/  LDC.64 R10, c[0x0][0xb18] ;  /* 0x0002c600ff0a7b82 */ /* 0x000e620000000a00 */
[----:B------:R-:W-:Y:S01]  /*4de0*/  PRMT R0, RZ, 0x654, R0 ;  /* 0x00000654ff007816 */ /* 0x000fe20000000000 */
[----:B------:R-:W-:Y:S01]  /*4df0*/  @!PT LDS RZ, [RZ] ;  /* 0x00000000fffff984 */ /* 0x000fe20000000800 */
[----:B------:R-:W-:Y:S01]  /*4e00*/  @!PT LDS RZ, [RZ] ;  /* 0x00000000fffff984 */ /* 0x000fe20000000800 */
[----:B------:R-:W-:Y:S01]  /*4e10*/  @!PT LDS RZ, [RZ] ;  /* 0x00000000fffff984 */ /* 0x000fe20000000800 */
[----:B------:R-:W-:Y:S01]  /*4e20*/  @!PT LDS RZ, [RZ] ;  /* 0x00000000fffff984 */ /* 0x000fe20000000800 */
[----:B------:R2:W-:Y:S06]  /*4e30*/  MEMBAR.ALL.CTA ;  /* 0x0000000000007992 */ /* 0x0005ec0000008000 */
[----:B--2---:R-:W2:Y:S01]  /*4e40*/  FENCE.VIEW.ASYNC.S ;  /* 0x00000000000073c6 */ /* 0x004ea20000000000 */
[----:B------:R-:W1:Y:S08]  /*4e50*/  @!P1 LDC R14, c[0x0][0xb20] ;  /* 0x0002c800ff0e9b82 */ /* 0x000e700000000800 */
[----:B------:R-:W1:Y:S01]  /*4e60*/  @!P1 LDC R9, c[0x0][0xb0c] ;  /* 0x0002c300ff099b82 */ /* 0x000e620000000800 */
[----:B--2---:R2:W-:Y:S01]  /*4e70*/  SYNCS.ARRIVE.TRANS64.RED.A1T0 RZ, [R0+URZ], RZ ;  /* 0x000000ff00ff79a7 */ /* 0x0045e200081004ff */
[----:B---3--:R-:W-:Y:S04]  /*4e80*/  LOP3.LUT P4, RZ, R18, 0x1, RZ, 0xc0, !PT ;  /* 0x0000000112ff7812 */ /* 0x008fe8000788c0ff */
[----:B------:R-:W-:Y:S09]  /*4e90*/  P2R R168, PR, RZ, 0x10 ;  /* 0x00000010ffa87803 */ /* 0x000ff20000000000 */
[----:B------:R-:W-:Y:S02]  /*4ea0*/  @P4 MOV R77, R16 ;  /* 0x00000010004d4202 */ /* 0x000fe40000000f00 */
[----:B------:R-:W-:Y:S01]  /*4eb0*/  @P4 LOP3.LUT R75, R17, 0xffff, RZ, 0xc0, !PT ;  /* 0x0000ffff114b4812 */ /* 0x000fe200078ec0ff */
[----:B--2-4-:R-:W-:Y:S06]  /*4ec0*/  @!P0 BRA `(.L_x_85) ;  /* 0x0000000000a48947 */ /* 0x014fec0003800000 */
[----:B------:R-:W-:Y:S01]  /*4ed0*/  IMAD.HI.U32 R24, R156, R71, RZ ;  /* 0x000000479c187227 */ /* 0x000fe200078e00ff */
[----:B------:R-:W-:Y:S02]  /*4ee0*/  ISETP.NE.AND P0, PT, R70, 0x1, PT ;  /* 0x000000014600780c */ /* 0x000fe40003f05270 */
[----:B------:R-:W-:Y:S01]  /*4ef0*/  ISETP.NE.AND P2, PT, R72, 0x1, PT ;  /* 0x000000014800780c */ /* 0x000fe20003f45270 */
[-C--:B------:R-:W-:Y:S01]  /*4f00*/  IMAD.HI.U32 R22, R157, R148.reuse, RZ ;  /* 0x000000949d167227 */ /* 0x080fe200078e00ff */
[----:B------:R-:W-:Y:S02]  /*4f10*/  SHF.R.U32.HI R23, RZ, R155, R24 ;  /* 0x0000009bff177219 */ /* 0x000fe40000011618 */
[----:B------:R-:W-:Y:S01]  /*4f20*/  ISETP.NE.AND P3, PT, R74, 0x1, PT ;  /* 0x000000014a00780c */ /* 0x000fe20003f65270 */
[----:B------:R-:W-:Y:S01]  /*4f30*/  IMAD.HI.U32 R28, R75, R71, RZ ;  /* 0x000000474b1c7227 */ /* 0x000fe200078e00ff */
[----:B------:R-:W-:Y:S02]  /*4f40*/  SHF.R.U32.HI R22, RZ, R149, R22 ;  /* 0x00000095ff167219 */ /* 0x000fe40000011616 */
[----:B------:R-:W-:Y:S01]  /*4f50*/  SEL R3, R156, R23, !P0 ;  /* 0x000000179c037207 */ /* 0x000fe20004000000 */
[----:B------:R-:W-:Y:S01]  /*4f60*/  IMAD.HI.U32 R26, R77, R148, RZ ;  /* 0x000000944d1a7227 */ /* 0x000fe200078e00ff */
[----:B------:R-:W-:Y:S03]  /*4f70*/  SEL R7, R157, R22, !P3 ;  /* 0x000000169d077207 */ /* 0x000fe60005800000 */
[-C--:B------:R-:W-:Y:S01]  /*4f80*/  IMAD.HI.U32 R22, R3, R68.reuse, RZ ;  /* 0x0000004403167227 */ /* 0x080fe200078e00ff */
[----:B------:R-:W-:Y:S03]  /*4f90*/  SHF.R.U32.HI R26, RZ, R149, R26 ;  /* 0x00000095ff1a7219 */ /* 0x000fe6000001161a */
[----:B------:R-:W-:Y:S01]  /*4fa0*/  IMAD.HI.U32 R24, R7, R68, RZ ;  /* 0x0000004407187227 */ /* 0x000fe200078e00ff */
[----:B------:R-:W-:Y:S02]  /*4fb0*/  @P2 SHF.R.U32.HI R3, RZ, R69, R22 ;  /* 0x00000045ff032219 */ /* 0x000fe40000011616 */
[----:B------:R-:W-:Y:S02]  /*4fc0*/  SHF.R.U32.HI R22, RZ, R155, R28 ;  /* 0x0000009bff167219 */ /* 0x000fe4000001161c */
[----:B------:R-:W-:Y:S01]  /*4fd0*/  @P2 SHF.R.U32.HI R7, RZ, R69, R24 ;  /* 0x00000045ff072219 */ /* 0x000fe20000011618 */
[C---:B------:R-:W-:Y:S01]  /*4fe0*/  IMAD R2, R72.reuse, R3, RZ ;  /* 0x0000000348027224 */ /* 0x040fe200078e02ff */
[----:B------:R-:W-:Y:S02]  /*4ff0*/  SEL R5, R75, R22, !P0 ;  /* 0x000000164b057207 */ /* 0x000fe40004000000 */
[----:B------:R-:W-:Y:S01]  /*5000*/  SEL R3, R77, R26, !P3 ;  /* 0x0000001a4d037207 */ /* 0x000fe20005800000 */
[----:B------:R-:W-:Y:S01]  /*5010*/  IMAD R4, R72, R7, RZ ;  /* 0x0000000748047224 */ /* 0x000fe200078e02ff */
[C---:B------:R-:W-:Y:S01]  /*5020*/  ISETP.GE.AND P0, PT, R5.reuse, R2, PT ;  /* 0x000000020500720c */ /* 0x040fe20003f06270 */
[----:B------:R-:W-:Y:S03]  /*5030*/  IMAD.HI.U32 R6, R5, R68, RZ ;  /* 0x0000004405067227 */ /* 0x000fe600078e00ff */
[----:B------:R-:W-:Y:S01]  /*5040*/  ISETP.GE.OR P0, PT, R3, R4, P0 ;  /* 0x000000040300720c */ /* 0x000fe20000706670 */
[----:B------:R-:W-:Y:S01]  /*5050*/  IMAD.MOV R4, RZ, RZ, -R3 ;  /* 0x000000ffff047224 */ /* 0x000fe200078e0a03 */
[-C--:B------:R-:W-:Y:S03]  /*5060*/  SHF.R.U32.HI R6, RZ, R69.reuse, R6 ;  /* 0x00000045ff067219 */ /* 0x080fe60000011606 */
[----:B------:R-:W-:Y:S01]  /*5070*/  IMAD R77, R74, R4, R77 ;  /* 0x000000044a4d7224 */ /* 0x000fe200078e024d */
[----:B------:R-:W-:Y:S05]  /*5080*/  SEL R15, R5, R6, !P2 ;  /* 0x00000006050f7207 */ /* 0x000fea0005000000 */
[----:B------:R-:W-:Y:S02]  /*5090*/  IMAD.MOV R6, RZ, RZ, -R15 ;  /* 0x000000ffff067224 */ /* 0x000fe400078e0a0f */
[C---:B------:R-:W-:Y:S04]  /*50a0*/  @!P0 IMAD.HI.U32 R2, R3.reuse, R68, RZ ;  /* 0x0000004403028227 */ /* 0x040fe800078e00ff */
[----:B------:R-:W-:Y:S01]  /*50b0*/  IMAD R6, R72, R6, R5 ;  /* 0x0000000648067224 */ /* 0x000fe200078e0205 */
[----:B------:R-:W-:Y:S04]  /*50c0*/  @!P0 SHF.R.U32.HI R2, RZ, R69, R2 ;  /* 0x00000045ff028219 */ /* 0x000fe80000011602 */
[----:B------:R-:W-:Y:S02]  /*50d0*/  @!P0 SEL R0, R3, R2, !P2 ;  /* 0x0000000203008207 */ /* 0x000fe40005000000 */
[----:B------:R-:W-:Y:S02]  /*50e0*/  IADD3 R2, PT, PT, -R5, RZ, RZ ;  /* 0x000000ff05027210 */ /* 0x000fe40007ffe1ff */
[----:B------:R-:W-:Y:S01]  /*50f0*/  @!P0 IADD3 R8, PT, PT, R15, -R0, RZ ;  /* 0x800000000f088210 */ /* 0x000fe20007ffe0ff */
[----:B------:R-:W-:Y:S02]  /*5100*/  @!P0 IMAD R0, R7, R6, R0 ;  /* 0x0000000607008224 */ /* 0x000fe400078e0200 */
[----:B------:R-:W-:Y:S02]  /*5110*/  IMAD R75, R70, R2, R75 ;  /* 0x00000002464b7224 */ /* 0x000fe400078e024b */
[----:B------:R-:W-:Y:S02]  /*5120*/  @!P0 IMAD R5, R8, R72, R3 ;  /* 0x0000004808058224 */ /* 0x000fe400078e0203 */
[----:B------:R-:W-:Y:S04]  /*5130*/  @!P0 IMAD.MOV.U32 R3, RZ, RZ, R0 ;  /* 0x000000ffff038224 */ /* 0x000fe800078e0000 */
[----:B------:R-:W-:Y:S02]  /*5140*/  IMAD R77, R3, R74, R77 ;  /* 0x0000004a034d7224 */ /* 0x000fe400078e024d */
[----:B------:R-:W-:Y:S07]  /*5150*/  IMAD R75, R5, R70, R75 ;  /* 0x00000046054b7224 */ /* 0x000fee00078e024b */
.L_x_85:
[----:B-1----:R-:W-:Y:S01]  /*5160*/  @!P1 ISETP.NE.AND P0, PT, R10, 0x1, PT ;  /* 0x000000010a00980c */ /* 0x002fe20003f05270 */
[----:B------:R-:W-:Y:S01]  /*5170*/  @!P1 IMAD.HI.U32 R0, R77, R12, RZ ;  /* 0x0000000c4d009227 */ /* 0x000fe200078e00ff */
[----:B------:R-:W-:Y:S01]  /*5180*/  @!P1 ISETP.NE.AND P2, PT, R9, 0x1, PT ;  /* 0x000000010900980c */ /* 0x000fe20003f45270 */
[----:B------:R-:W-:Y:S01]  /*5190*/  ULOP3.LUT UP0, URZ, UR48, 0x1b0, URZ, 0xc0, !UPT ;  /* 0x000001b030ff7892 */ /* 0x000fe2000f80c0ff */
[----:B------:R-:W-:Y:S01]  /*51a0*/  R2UR UR42, R21 ;  /* 0x00000000152a72ca */ /* 0x000fe200000e0000 */
[----:B------:R-:W-:Y:S01]  /*51b0*/  @!P1 IMAD.HI.U32 R3, R75, R11, RZ ;  /* 0x0000000b4b039227 */ /* 0x000fe200078e00ff */
[----:B------:R-:W-:Y:S02]  /*51c0*/  @!P1 SHF.R.U32.HI R0, RZ, R13, R0 ;  /* 0x0000000dff009219 */ /* 0x000fe40000011600 */
[----:B------:R-:W-:Y:S01]  /*51d0*/  R2UR UR41, R20 ;  /* 0x00000000142972ca */ /* 0x000fe200000e0000 */
[----:B------:R-:W-:Y:S01]  /*51e0*/  VIADD R169, R169, 0x1 ;  /* 0x00000001a9a97836 */ /* 0x000fe20000000000 */
[----:B------:R-:W-:Y:S02]  /*51f0*/  @!P1 SHF.R.U32.HI R2, RZ, R14, R3 ;  /* 0x0000000eff029219 */ /* 0x000fe40000011603 */
[----:B------:R-:W-:Y:S02]  /*5200*/  @!P1 SEL R3, R77, R0, !P2 ;  /* 0x000000004d039207 */ /* 0x000fe40005000000 */
[----:B------:R-:W-:Y:S02]  /*5210*/  @!P1 SEL R2, R75, R2, !P0 ;  /* 0x000000024b029207 */ /* 0x000fe40004000000 */
[----:B------:R-:W-:Y:S01]  /*5220*/  @P4 SHF.R.U32.HI R158, RZ, 0x10, R17 ;  /* 0x00000010ff9e4819 */ /* 0x000fe20000011611 */
[----:B------:R-:W-:Y:S02]  /*5230*/  USHF.L.U32 UR42, UR42, 0x7, URZ ;  /* 0x000000072a2a7899 */ /* 0x000fe400080006ff */
[----:B------:R-:W-:Y:S02]  /*5240*/  @!P1 IMAD.IADD R0, R2, 0x1, -R3 ;  /* 0x0000000102009824 */ /* 0x000fe400078e0a03 */
[----:B------:R-:W-:Y:S01]  /*5250*/  @!P1 IMAD.IADD R2, R3, 0x1, -R2 ;  /* 0x0000000103029824 */ /* 0x000fe200078e0a02 */
[----:B------:R-:W-:Y:S01]  /*5260*/  USHF.L.U32 UR41, UR41, 0x8, URZ ;  /* 0x0000000829297899 */ /* 0x000fe200080006ff */
[----:B------:R-:W-:Y:S02]  /*5270*/  @!P1 IMAD R77, R0, R9, R77 ;  /* 0x00000009004d9224 */ /* 0x000fe400078e024d */
[----:B------:R-:W-:Y:S01]  /*5280*/  @!P1 IMAD R75, R2, R10, R75 ;  /* 0x0000000a024b9224 */ /* 0x000fe200078e024b */
[----:B------:R-:W-:Y:S08]  /*5290*/  BRA.U !UP0, `(.L_x_86) ;  /* 0x0000000108407547 */ /* 0x000ff0000b800000 */
[----:B------:R-:W1:Y:S01]  /*52a0*/  LDCU.64 UR8, c[0x4][0x88] ;  /* 0x01001100ff0877ac */ /* 0x000e620008000a00 */
[----:B------:R-:W-:Y:S01]  /*52b0*/  MOV R3, 0x0 ;  /* 0x0000000000037802 */ /* 0x000fe20000000f00 */
[----:B------:R-:W-:Y:S02]  /*52c0*/  HFMA2 R12, -RZ, RZ, 0, 5.9604644775390625e-08 ;  /* 0x00000001ff0c7431 */ /* 0x000fe400000001ff */
[----:B------:R-:W-:Y:S02]  /*52d0*/  IMAD.MOV.U32 R8, RZ, RZ, 0x70 ;  /* 0x00000070ff087424 */ /* 0x000fe400078e00ff */
[----:B------:R-:W-:Y:S01]  /*52e0*/  IMAD.MOV.U32 R13, RZ, RZ, RZ ;  /* 0x000000ffff0d7224 */ /* 0x000fe200078e00ff */
[----:B------:R-:W2:Y:S01]  /*52f0*/  LDCU.64 UR6, c[0x4][0x90] ;  /* 0x01001200ff0677ac */ /* 0x000ea20008000a00 */
[----:B------:R-:W3:Y:S01]  /*5300*/  LDC.64 R2, c[0x4][R3] ;  /* 0x0100000003027b82 */ /* 0x000ee20000000a00 */
[----:B------:R-:W4:Y:S01]  /*5310*/  LDCU.64 UR4, c[0x4][0x8] ;  /* 0x01000100ff0477ac */ /* 0x000f220008000a00 */
[----:B-1----:R-:W-:Y:S01]  /*5320*/  MOV R5, UR9 ;  /* 0x0000000900057c02 */ /* 0x002fe20008000f00 */
[----:B------:R-:W-:Y:S01]  /*5330*/  IMAD.U32 R4, RZ, RZ, UR8 ;  /* 0x00000008ff047e24 */ /* 0x000fe2000f8e00ff */
[----:B--2---:R-:W-:Y:S01]  /*5340*/  MOV R7, UR7 ;  /* 0x0000000700077c02 */ /* 0x004fe20008000f00 */
[----:B------:R-:W-:Y:S01]  /*5350*/  IMAD.U32 R6, RZ, RZ, UR6 ;  /* 0x00000006ff067e24 */ /* 0x000fe2000f8e00ff */
[----:B----4-:R-:W-:Y:S01]  /*5360*/  MOV R11, UR5 ;  /* 0x00000005000b7c02 */ /* 0x010fe20008000f00 */
[----:B------:R-:W-:Y:S02]  /*5370*/  IMAD.U32 R10, RZ, RZ, UR4 ;  /* 0x00000004ff0a7e24 */ /* 0x000fe4000f8e00ff */
[----:B------:R-:W-:Y:S07]  /*5380*/  LEPC R20, `(.L_x_86) ;  /* 0x000000001014794e */ /* 0x000fee0000000000 */
[----:B---3-5:R-:W-:Y:S05]  /*5390*/  CALL.ABS.NOINC R2 ;  /* 0x0000000002007343 */ /* 0x028fea0003c00000 */
.L_x_86:
[----:B------:R-:W-:Y:S01]  /*53a0*/  LOP3.LUT P0, RZ, R166, 0x1b0, RZ, 0xc0, !PT ;  /* 0x000001b0a6ff7812 */ /* 0x000fe2000780c0ff */
[----:B------:R-:W-:Y:S11]  /*53b0*/  BSSY.RECONVERGENT B6, `(.L_x_87) ;  /* 0x0000013000067945 */ /* 0x000ff60003800200 */
[----:B------:R-:W-:Y:S01]  /*53c0*/  @!UPT UIADD3 URZ, UPT, UPT, URZ, URZ, URZ ;  /* 0x000000fffffff290 */ /* 0x000fe2000fffe0ff */
[----:B------:R-:W-:Y:S05]  /*53d0*/  @!P0 BRA `(.L_x_88) ;  /* 0x0000000000408947 */ /* 0x000fea0003800000 */
        /* <DEDUP_REMOVED lines=16> */
.L_x_88:
[----:B------:R-:W-:Y:S05]  /*54e0*/  BSYNC.RECONVERGENT B6 ;  /* 0x0000000000067941 */ /* 0x000fea0003800200 */
.L_x_87:
[----:B------:R-:W-:Y:S01]  /*54f0*/  ISETP.NE.U32.AND P4, PT, R146, RZ, PT ;  /* 0x000000ff9200720c */ /* 0x000fe20003f85070 */
[----:B------:R-:W-:Y:S01]  /*5500*/  UISETP.NE.AND UP2, UPT, UR50, URZ, UPT ;  /* 0x000000ff3200728c */ /* 0x000fe2000bf45270 */
[----:B------:R-:W-:Y:S01]  /*5510*/  ISETP.NE.U32.AND P2, PT, RZ, UR38, PT ;  /* 0x00000026ff007c0c */ /* 0x000fe2000bf45070 */
[----:B------:R-:W-:Y:S01]  /*5520*/  UISETP.NE.U32.AND UP1, UPT, UR44, URZ, UPT ;  /* 0x000000ff2c00728c */ /* 0x000fe2000bf25070 */
[----:B------:R-:W-:Y:S01]  /*5530*/  ISETP.NE.AND.EX P4, PT, R147, RZ, PT, P4 ;  /* 0x000000ff9300720c */ /* 0x000fe20003f85340 */
[----:B------:R-:W-:Y:S01]  /*5540*/  UPLOP3.LUT UP0, UPT, UPT, UPT, UPT, 0x40, 0x4 ;  /* 0x000000000004789c */ /* 0x000fe20003f0e870 */
[----:B------:R-:W-:Y:S01]  /*5550*/  ISETP.NE.AND.EX P2, PT, RZ, UR39, PT, P2 ;  /* 0x00000027ff007c0c */ /* 0x000fe2000bf45320 */
[----:B------:R-:W-:Y:S01]  /*5560*/  UISETP.NE.AND.EX UP1, UPT, UR45, URZ, UPT, UP1 ;  /* 0x000000ff2d00728c */ /* 0x000fe2000bf25310 */
[----:B------:R-:W-:Y:S04]  /*5570*/  PLOP3.LUT P1, PT, PT, PT, UP2, 0x80, 0x8 ;  /* 0x000000000008781c */ /* 0x000fe80003f2f028 */
[----:B------:R-:W-:Y:S06]  /*5580*/  @UP2 UPLOP3.LUT UP0, UPT, UPT, UPT, UP1, 0x80, 0x8 ;  /* 0x000000000008289c */ /* 0x000fec0003f0f010 */
[----:B------:R-:W-:Y:S01]  /*5590*/  PLOP3.LUT P0, PT, PT, PT, UP0, 0x80, 0x8 ;  /* 0x000000000008781c */ /* 0x000fe20003f0f008 */
[----:B------:R-:W-:Y:S01]  /*55a0*/  @!UPT UIADD3 URZ, UPT, UPT, URZ, URZ, URZ ;  /* 0x000000fffffff290 */ /* 0x000fe2000fffe0ff */
[----:B------:R-:W-:Y:S11]  /*55b0*/  BRA.U !UP1, `(.L_x_89) ;  /* 0x0000000109387547 */ /* 0x000ff6000b800000 */
[----:B------:R-:W-:Y:S01]  /*55c0*/  UISETP.NE.U32.AND UP0, UPT, UR38, URZ, UPT ;  /* 0x000000ff2600728c */ /* 0x000fe2000bf05070 */
[----:B------:R-:W-:Y:S02]  /*55d0*/  HFMA2 R0, -RZ, RZ, 0, 5.9604644775390625e-08 ;  /* 0x00000001ff007431 */ /* 0x000fe400000001ff */
[----:B------:R-:W-:Y:S01]  /*55e0*/  IMAD.MOV.U32 R151, RZ, RZ, 0x1 ;  /* 0x00000001ff977424 */ /* 0x000fe200078e00ff */
[----:B------:R-:W-:Y:S06]  /*55f0*/  UISETP.NE.AND.EX UP0, UPT, UR39, URZ, UPT, UP0 ;  /* 0x000000ff2700728c */ /* 0x000fec000bf05300 */
[----:B------:R-:W-:Y:S05]  /*5600*/  PLOP3.LUT P3, PT, PT, PT, UP0, 0x80, 0x8 ;  /* 0x000000000008781c */ /* 0x000fea0003f6f008 */
[----:B------:R-:W1:Y:S01]  /*5610*/  @UP0 LDCU.64 UR6, c[0x0][0x888] ;  /* 0x00011100ff0607ac */ /* 0x000e620008000a00 */
[----:B------:R-:W-:Y:S07]  /*5620*/  @UP0 UIMAD UR4, UR36, UR44, URZ ;  /* 0x0000002c240402a4 */ /* 0x000fee000f8e02ff */
[----:B------:R-:W-:Y:S01]  /*5630*/  @!P3 PRMT R151, R0, 0x7610, R151 ;  /* 0x000076100097b816 */ /* 0x000fe20000000097 */
[----:B-1----:R-:W-:Y:S03]  /*5640*/  @UP0 UIMAD.WIDE UR6, UR4, 0x4, UR6 ;  /* 0x00000004040608a5 */ /* 0x002fe6000f8e0206 */
[----:B------:R-:W1:Y:S03]  /*5650*/  @!UP0 LDCU UR4, c[0x0][0x880] ;  /* 0x00011000ff0487ac */ /* 0x000e660008000800 */
[----:B------:R-:W-:Y:S01]  /*5660*/  IMAD.U32 R2, RZ, RZ, UR6 ;  /* 0x00000006ff027e24 */ /* 0x000fe2000f8e00ff */
[----:B------:R-:W-:Y:S05]  /*5670*/  MOV R3, UR7 ;  /* 0x0000000700037c02 */ /* 0x000fea0008000f00 */
[----:B-----5:R2:W5:Y:S02]  /*5680*/  @P3 LDG.E R82, desc[UR46][R2.64] ;  /* 0x0000002e02523981 */ /* 0x020564000c1e1900 */
[----:B-12---:R-:W-:Y:S02]  /*5690*/  @!P3 IMAD.U32 R82, RZ, RZ, UR4 ;  /* 0x00000004ff52be24 */ /* 0x006fe4000f8e00ff */
.L_x_89:
[----:B------:R-:W-:Y:S05]  /*56a0*/  @!P4 BRA `(.L_x_90) ;  /* 0x000000000020c947 */ /* 0x000fea0003800000 */
[----:B------:R-:W-:Y:S04]  /*56b0*/  ISETP.NE.U32.AND P3, PT, R144, RZ, PT ;  /* 0x000000ff9000720c */ /* 0x000fe80003f65070 */
[----:B------:R-:W-:Y:S11]  /*56c0*/  ISETP.NE.AND.EX P3, PT, R145, RZ, PT, P3 ;  /* 0x000000ff9100720c */ /* 0x000ff60003f65330 */
[----:B------:R-:W-:Y:S02]  /*56d0*/  @!UPT UIADD3 URZ, UPT, UPT, URZ, URZ, URZ ;  /* 0x000000fffffff290 */ /* 0x000fe4000fffe0ff */
[----:B------:R-:W1:Y:S01]  /*56e0*/  @P3 LDC.64 R2, c[0x0][0x8a8] ;  /* 0x00022a00ff023b82 */ /* 0x000e620000000a00 */
[----:B------:R-:W-:Y:S04]  /*56f0*/  @P3 IMAD R0, R146, UR36, RZ ;  /* 0x0000002492003c24 */ /* 0x000fe8000f8e02ff */
[----:B-1----:R-:W-:Y:S05]  /*5700*/  @P3 IMAD.WIDE R2, R0, 0x4, R2 ;  /* 0x0000000400023825 */ /* 0x002fea00078e0202 */
[----:B-----5:R1:W5:Y:S02]  /*5710*/  @P3 LDG.E R78, desc[UR46][R2.64] ;  /* 0x0000002e024e3981 */ /* 0x020364000c1e1900 */
[----:B-1----:R-:W2:Y:S02]  /*5720*/  @!P3 LDC R78, c[0x0][0x8a0] ;  /* 0x00022800ff4ebb82 */ /* 0x002ea40000000800 */
.L_x_90:
[----:B-----5:R-:W-:Y:S01]  /*5730*/  ISETP.NE.AND P4, PT, R82, RZ, PT ;  /* 0x000000ff5200720c */ /* 0x020fe20003f85270 */
[----:B------:R-:W-:Y:S01]  /*5740*/  BSSY B1, `(.L_x_91) ;  /* 0x0000048000017945 */ /* 0x000fe20003800000 */
[----:B------:R-:W-:Y:S01]  /*5750*/  SEL R7, RZ, 0xffffffff, P2 ;  /* 0xffffffffff077807 */ /* 0x000fe20001000000 */
[----:B------:R-:W-:Y:S01]  /*5760*/  IMAD.MOV.U32 R109, RZ, RZ, 0x1 ;  /* 0x00000001ff6d7424 */ /* 0x000fe200078e00ff */
[----:B------:R-:W-:Y:S01]  /*5770*/  LOP3.LUT P3, RZ, R151, 0xff, RZ, 0xc0, !PT ;  /* 0x000000ff97ff7812 */ /* 0x000fe2000786c0ff */
[----:B------:R-:W-:Y:S01]  /*5780*/  IMAD R80, R76, 0x100, R79 ;  /* 0x000001004c507824 */ /* 0x000fe200078e024f */
[----:B------:R-:W-:Y:S02]  /*5790*/  @P1 SEL R0, RZ, 0xffffffff, P4 ;  /* 0xffffffffff001807 */ /* 0x000fe40002000000 */
[----:B------:R-:W-:Y:S02]  /*57a0*/  CS2R R98, SRZ ;  /* 0x0000000000627805 */ /* 0x000fe4000001ff00 */
[----:B------:R-:W-:Y:S02]  /*57b0*/  LEA R3, R160, UR49, 0x3 ;  /* 0x00000031a0037c11 */ /* 0x000fe4000f8e18ff */
[----:B------:R-:W-:Y:S02]  /*57c0*/  CS2R R96, SRZ ;  /* 0x0000000000607805 */ /* 0x000fe4000001ff00 */
[----:B------:R-:W-:Y:S02]  /*57d0*/  @P0 SEL R0, R7, R0, !P3 ;  /* 0x0000000007000207 */ /* 0x000fe40005800000 */
[----:B------:R-:W-:Y:S02]  /*57e0*/  CS2R R94, SRZ ;  /* 0x00000000005e7805 */ /* 0x000fe4000001ff00 */
[----:B------:R-:W-:Y:S02]  /*57f0*/  LEA R108, R76, UR49, 0x3 ;  /* 0x000000314c6c7c11 */ /* 0x000fe4000f8e18ff */
[----:B------:R-:W-:Y:S02]  /*5800*/  CS2R R92, SRZ ;  /* 0x00000000005c7805 */ /* 0x000fe4000001ff00 */
[----:B------:R-:W-:Y:S02]  /*5810*/  @P1 LOP3.LUT R0, R0, 0x1, RZ, 0xc0, !PT ;  /* 0x0000000100001812 */ /* 0x000fe400078ec0ff */
[----:B------:R-:W-:Y:S02]  /*5820*/  CS2R R90, SRZ ;  /* 0x00000000005a7805 */ /* 0x000fe4000001ff00 */
[----:B------:R-:W-:Y:S02]  /*5830*/  SHF.L.U32 R5, R162, 0x1f, RZ ;  /* 0x0000001fa2057819 */ /* 0x000fe400000006ff */
[----:B------:R-:W-:Y:S02]  /*5840*/  CS2R R88, SRZ ;  /* 0x0000000000587805 */ /* 0x000fe4000001ff00 */
[----:B------:R-:W-:Y:S02]  /*5850*/  ISETP.NE.U32.OR P6, PT, R0, 0x1, !P1 ;  /* 0x000000010000780c */ /* 0x000fe40004fc5470 */
[----:B------:R-:W-:Y:S02]  /*5860*/  CS2R R102, SRZ ;  /* 0x0000000000667805 */ /* 0x000fe4000001ff00 */
[----:B------:R-:W-:Y:S02]  /*5870*/  PLOP3.LUT P2, PT, PT, PT, UP1, 0x80, 0x8 ;  /* 0x000000000008781c */ /* 0x000fe40003f4f018 */
[----:B------:R-:W-:Y:S02]  /*5880*/  CS2R R100, SRZ ;  /* 0x0000000000647805 */ /* 0x000fe4000001ff00 */
[----:B------:R-:W-:Y:S02]  /*5890*/  SEL R0, RZ, 0xffffffff, P4 ;  /* 0xffffffffff007807 */ /* 0x000fe40002000000 */
[----:B------:R-:W-:Y:S03]  /*58a0*/  P2R R117, PR, RZ, 0x40 ;  /* 0x00000040ff757803 */ /* 0x000fe60000000000 */
[----:B------:R-:W-:Y:S04]  /*58b0*/  @P6 SHF.L.U32 R2, R159, 0x1f, RZ ;  /* 0x0000001f9f026819 */ /* 0x000fe800000006ff */
[----:B------:R-:W-:Y:S01]  /*58c0*/  @P2 SEL R0, R7, R0, !P3 ;  /* 0x0000000007002207 */ /* 0x000fe20005800000 */
[----:B------:R-:W1:Y:S03]  /*58d0*/  @P6 SYNCS.PHASECHK.TRANS64.TRYWAIT P1, [R3+URZ+0x70], R2 ;  /* 0x00007002030065a7 */ /* 0x000e6600080211ff */
[----:B------:R-:W-:Y:S04]  /*58e0*/  LOP3.LUT R0, R0, 0x1, RZ, 0xc0, !PT ;  /* 0x0000000100007812 */ /* 0x000fe800078ec0ff */
[----:B------:R-:W-:Y:S04]  /*58f0*/  ISETP.NE.U32.AND P5, PT, R0, 0x1, PT ;  /* 0x000000010000780c */ /* 0x000fe80003fa5070 */
[----:B------:R-:W-:Y:S01]  /*5900*/  P2R R110, PR, RZ, 0x20 ;  /* 0x00000020ff6e7803 */ /* 0x000fe20000000000 */
[----:B------:R3:W4:Y:S01]  /*5910*/  SYNCS.PHASECHK.TRANS64.TRYWAIT P0, [R108+URZ+0xe0], R5 ;  /* 0x0000e0056c0075a7 */ /* 0x00072200080011ff */
[----:B-1----:R-:W-:Y:S01]  /*5920*/  @P6 SEL R109, RZ, 0x1, !P1 ;  /* 0x00000001ff6d6807 */ /* 0x002fe20004800000 */
[----:B---3--:R-:W-:Y:S06]  /*5930*/  @!P6 BRA `(.L_x_92) ;  /* 0x0000000000a0e947 */ /* 0x008fec0003800000 */
[----:B------:R-:W-:Y:S01]  /*5940*/  @P5 IMAD R7, R160, 0x2000, R153 ;  /* 0x00002000a0075824 */ /* 0x000fe200078e0299 */
[----:B------:R-:W-:Y:S01]  /*5950*/  ISETP.NE.AND P1, PT, R109, RZ, PT ;  /* 0x000000ff6d00720c */ /* 0x000fe20003f25270 */
[----:B------:R-:W-:Y:S01]  /*5960*/  BSSY B0, `(.L_x_93) ;  /* 0x0000011000007945 */ /* 0x000fe20003800000 */
[----:B------:R-:W-:Y:S01]  /*5970*/  CS2R R102, SRZ ;  /* 0x0000000000667805 */ /* 0x000fe2000001ff00 */
[----:B------:R-:W-:Y:S01]  /*5980*/  @P5 VIADD R2, R7, UR49 ;  /* 0x0000003107025c36 */ /* 0x000fe20008000000 */
[----:B------:R-:W-:Y:S02]  /*5990*/  CS2R R100, SRZ ;  /* 0x0000000000647805 */ /* 0x000fe4000001ff00 */
[----:B------:R-:W-:Y:S02]  /*59a0*/  CS2R R90, SRZ ;  /* 0x00000000005a7805 */ /* 0x000fe4000001ff00 */
[----:B------:R-:W-:Y:S01]  /*59b0*/  CS2R R88, SRZ ;  /* 0x0000000000587805 */ /* 0x000fe2000001ff00 */
[--C-:B------:R-:W-:Y:S01]  /*59c0*/  @P5 IMAD.IADD R6, R165, 0x1, R2.reuse ;  /* 0x00000001a5065824 */ /* 0x100fe200078e0202 */
[----:B------:R-:W-:Y:S01]  /*59d0*/  CS2R R94, SRZ ;  /* 0x00000000005e7805 */ /* 0x000fe2000001ff00 */
[--C-:B------:R-:W-:Y:S01]  /*59e0*/  @P5 IMAD.IADD R4, R164, 0x1, R2.reuse ;  /* 0x00000001a4045824 */ /* 0x100fe200078e0202 */
[----:B------:R-:W-:Y:S01]  /*59f0*/  CS2R R92, SRZ ;  /* 0x00000000005c7805 */ /* 0x000fe2000001ff00 */
[----:B------:R-:W-:Y:S01]  /*5a00*/  @P5 IMAD R2, R163, 0x10, R2 ;  /* 0x00000010a3025824 */ /* 0x000fe200078e0202 */
[----:B------:R-:W-:Y:S02]  /*5a10*/  CS2R R98, SRZ ;  /* 0x0000000000627805 */ /* 0x000fe4000001ff00 */
[----:B------:R-:W-:Y:S01]  /*5a20*/  CS2R R96, SRZ ;  /* 0x0000000000607805 */ /* 0x000fe2000001ff00 */
[----:B------:R-:W-:Y:S06]  /*5a30*/  @P1 BRA `(.L_x_94) ;  /* 0x00000000000c1947 */ /* 0x000fec0003800000 */
[----:B------:R-:W-:Y:S04]  /*5a40*/  SHF.L.U32 R0, R159, 0x1f, RZ ;  /* 0x0000001f9f007819 */ /* 0x000fe800000006ff */
[----:B------:R-:W1:Y:S02]  /*5a50*/  SYNCS.PHASECHK.TRANS64.TRYWAIT P1, [R3+URZ+0x70], R0 ;  /* 0x00007000030075a7 */ /* 0x000e6400080211ff */
[----:B-1----:R-:W-:Y:S05]  /*5a60*/  @!P1 BRA `(.L_x_95) ;  /* 0x0000006000a89947 */ /* 0x002fea0003800000 */
.L_x_94:
[----:B------:R-:W-:Y:S05]  /*5a70*/  BSYNC B0 ;  /* 0x0000000000007941 */ /* 0x000fea0003800000 */
.L_x_93:
[----:B------:R-:W-:Y:S01]  /*5a80*/  ISETP.NE.AND P1, PT, R110, RZ, PT ;  /* 0x000000ff6e00720c */ /* 0x000fe20003f25270 */
[----:B-1----:R-:W-:Y:S02]  /*5a90*/  VIADD R3, R3, 0x90 ;  /* 0x0000009003037836 */ /* 0x002fe40000000000 */
[----:B------:R-:W-:Y:S02]  /*5aa0*/  IMAD.U32 R0, RZ, RZ, UR37 ;  /* 0x00000025ff007e24 */ /* 0x000fe4000f8e00ff */
[----:B------:R-:W-:Y:S03]  /*5ab0*/  VIADD R160, R160, 0x1 ;  /* 0x00000001a0a07836 */ /* 0x000fe60000000000 */
[----:B------:R-:W-:Y:S05]  /*5ac0*/  PRMT R0, R0, 0x654, R3 ;  /* 0x0000065400007816 */ /* 0x000fea0000000003 */
[----:B------:R1:W3:Y:S04]  /*5ad0*/  @P1 LDS.128 R100, [R7+UR49+0x200] ;  /* 0x0002003107641984 */ /* 0x0002e80008000c00 */
[----:B------:R1:W1:Y:S04]  /*5ae0*/  @P1 LDS.128 R88, [R6+0x200] ;  /* 0x0002000006581984 */ /* 0x0002680000000c00 */
[----:B------:R1:W1:Y:S04]  /*5af0*/  @P1 LDS.128 R92, [R4+0x200] ;  /* 0x00020000045c1984 */ /* 0x0002680000000c00 */
[----:B------:R1:W1:Y:S01]  /*5b00*/  @P1 LDS.128 R96, [R2+0x200] ;  /* 0x0002000002601984 */ /* 0x0002620000000c00 */
[C---:B------:R-:W-:Y:S01]  /*5b10*/  ISETP.NE.AND P1, PT, R160.reuse, 0x4, PT ;  /* 0x00000004a000780c */ /* 0x040fe20003f25270 */
[----:B------:R-:W-:Y:S01]  /*5b20*/  @!PT LDS RZ, [RZ] ;  /* 0x00000000fffff984 */ /* 0x000fe20000000800 */
[----:B------:R-:W-:Y:S01]  /*5b30*/  @!PT LDS RZ, [RZ] ;  /* 0x00000000fffff984 */ /* 0x000fe20000000800 */
[----:B------:R-:W-:Y:S01]  /*5b40*/  @!PT LDS RZ, [RZ] ;  /* 0x00000000fffff984 */ /* 0x000fe20000000800 */
[----:B------:R-:W-:Y:S01]  /*5b50*/  @!PT LDS RZ, [RZ] ;  /* 0x00000000fffff984 */ /* 0x000fe20000000800 */
[----:B------:R5:W-:Y:S06]  /*5b60*/  MEMBAR.ALL.CTA ;  /* 0x0000000000007992 */ /* 0x000bec0000008000 */
[----:B-----5:R-:W5:Y:S01]  /*5b70*/  FENCE.VIEW.ASYNC.S ;  /* 0x00000000000073c6 */ /* 0x020f620000000000 */
[----:B------:R-:W-:Y:S01]  /*5b80*/  SEL R160, R160, RZ, P1 ;  /* 0x000000ffa0a07207 */ /* 0x000fe20000800000 */
[----:B-----5:R5:W-:Y:S02]  /*5b90*/  SYNCS.ARRIVE.TRANS64.RED.A1T0 RZ, [R0+URZ], RZ ;  /* 0x000000ff00ff79a7 */ /* 0x020be400081004ff */
[----:B-----5:R-:W-:Y:S04]  /*5ba0*/  SEL R0, RZ, 0x1, P1 ;  /* 0x00000001ff007807 */ /* 0x020fe80000800000 */
[----:B---3--:R-:W-:Y:S02]  /*5bb0*/  LOP3.LUT R159, R159, R0, RZ, 0x3c, !PT ;  /* 0x000000009f9f7212 */ /* 0x008fe400078e3cff */
.L_x_92:
[----:B------:R-:W-:Y:S05]  /*5bc0*/  BSYNC B1 ;  /* 0x0000000000017941 */ /* 0x000fea0003800000 */
.L_x_91:
[----:B------:R-:W-:Y:S04]  /*5bd0*/  SHF.R.U32.HI R3, RZ, 0x15, R80 ;  /* 0x00000015ff037819 */ /* 0x000fe80000011650 */
[----:B------:R-:W-:Y:S01]  /*5be0*/  LOP3.LUT P1, RZ, R3, 0x3, R154, 0x48, !PT ;  /* 0x0000000303ff7812 */ /* 0x000fe2000782489a */
[----:B------:R-:W-:Y:S01]  /*5bf0*/  @!UPT UIADD3 URZ, UPT, UPT, URZ, URZ, URZ ;  /* 0x000000fffffff290 */ /* 0x000fe2000fffe0ff */
[----:B----4-:R-:W-:Y:S11]  /*5c00*/  @P0 BRA `(.L_x_96) ;  /* 0x0000000000080947 */ /* 0x010ff60003800000 */
[----:B------:R-:W3:Y:S02]  /*5c10*/  SYNCS.PHASECHK.TRANS64.TRYWAIT P0, [R108+URZ+0xe0], R5 ;  /* 0x0000e0056c0075a7 */ /* 0x000ee400080011ff */
[----:B---3--:R-:W-:Y:S05]  /*5c20*/  @!P0 BRA `(.L_x_97) ;  /* 0x00000060004c8947 */ /* 0x008fea0003800000 */
.L_x_96:
[----:B------:R-:W-:Y:S05]  /*5c30*/  @!P1 BRA `(.L_x_98) ;  /* 0x0000000000409947 */ /* 0x000fea0003800000 */
[----:B------:R-:W3:Y:S01]  /*5c40*/  LDCU.64 UR8, c[0x4][0x78] ;  /* 0x01000f00ff0877ac */ /* 0x000ee20008000a00 */
[----:B------:R-:W-:Y:S01]  /*5c50*/  MOV R3, 0x0 ;  /* 0x0000000000037802 */ /* 0x000fe20000000f00 */
[----:B------:R-:W-:Y:S02]  /*5c60*/  HFMA2 R12, -RZ, RZ, 0, 5.9604644775390625e-08 ;  /* 0x00000001ff0c7431 */ /* 0x000fe400000001ff */
[----:B------:R-:W-:Y:S02]  /*5c70*/  IMAD.MOV.U32 R8, RZ, RZ, 0x192 ;  /* 0x00000192ff087424 */ /* 0x000fe400078e00ff */
[----:B------:R-:W-:Y:S01]  /*5c80*/  IMAD.MOV.U32 R13, RZ, RZ, RZ ;  /* 0x000000ffff0d7224 */ /* 0x000fe200078e00ff */
[----:B------:R-:W4:Y:S01]  /*5c90*/  LDCU.64 UR6, c[0x4][0x80] ;  /* 0x01001000ff0677ac */ /* 0x000f220008000a00 */
[----:B-1----:R-:W1:Y:S01]  /*5ca0*/  LDC.64 R2, c[0x4][R3] ;  /* 0x0100000003027b82 */ /* 0x002e620000000a00 */
[----:B------:R-:W5:Y:S01]  /*5cb0*/  LDCU.64 UR4, c[0x4][0x18] ;  /* 0x01000300ff0477ac */ /* 0x000f620008000a00 */
[----:B---3--:R-:W-:Y:S01]  /*5cc0*/  MOV R5, UR9 ;  /* 0x0000000900057c02 */ /* 0x008fe20008000f00 */
[----:B------:R-:W-:Y:S01]  /*5cd0*/  IMAD.U32 R4, RZ, RZ, UR8 ;  /* 0x00000008ff047e24 */ /* 0x000fe2000f8e00ff */
[----:B----4-:R-:W-:Y:S01]  /*5ce0*/  MOV R7, UR7 ;  /* 0x0000000700077c02 */ /* 0x010fe20008000f00 */
[----:B------:R-:W-:Y:S01]  /*5cf0*/  IMAD.U32 R6, RZ, RZ, UR6 ;  /* 0x00000006ff067e24 */ /* 0x000fe2000f8e00ff */
[----:B-----5:R-:W-:Y:S01]  /*5d00*/  MOV R11, UR5 ;  /* 0x00000005000b7c02 */ /* 0x020fe20008000f00 */
[----:B------:R-:W-:Y:S02]  /*5d10*/  IMAD.U32 R10, RZ, RZ, UR4 ;  /* 0x00000004ff0a7e24 */ /* 0x000fe4000f8e00ff */
[----:B------:R-:W-:Y:S07]  /*5d20*/  LEPC R20, `(.L_x_98) ;  /* 0x000000001014794e */ /* 0x000fee0000000000 */
[----:B-12---:R-:W-:Y:S05]  /*5d30*/  CALL.ABS.NOINC R2 ;  /* 0x0000000002007343 */ /* 0x006fea0003c00000 */
.L_x_98:
[----:B------:R-:W-:Y:S01]  /*5d40*/  SHF.L.U32 R83, R100, 0x10, RZ ;  /* 0x0000001064537819 */ /* 0x000fe200000006ff */
[----:B------:R-:W-:Y:S05]  /*5d50*/  WARPSYNC.ALL ;  /* 0x0000000000007948 */ /* 0x000fea0003800000 */
[----:B------:R-:W-:Y:S01]  /*5d60*/  R2UR UR4, R80 ;  /* 0x00000000500472ca */ /* 0x000fe200000e0000 */
[----:B------:R-:W-:Y:S01]  /*5d70*/  BSSY.RECONVERGENT B0, `(.L_x_99) ;  /* 0x0000121000007945 */ /* 0x000fe20003800200 */
[----:B------:R-:W-:Y:S02]  /*5d80*/  IADD3 R111, PT, PT, R153, UR49, RZ ;  /* 0x00000031996f7c10 */ /* 0x000fe4000fffe0ff */
[----:B------:R-:W-:Y:S02]  /*5d90*/  SHF.L.U32 R116, R163, 0x4, RZ ;  /* 0x00000004a3747819 */ /* 0x000fe400000006ff */
[-C--:B------:R-:W-:Y:S02]  /*5da0*/  IADD3 R172, PT, PT, R165, R111.reuse, RZ ;  /* 0x0000006fa5ac7210 */ /* 0x080fe40007ffe0ff */
[----:B------:R-:W-:Y:S02]  /*5db0*/  IADD3 R171, PT, PT, R164, R111, RZ ;  /* 0x0000006fa4ab7210 */ /* 0x000fe40007ffe0ff */
[----:B------:R-:W-:Y:S02]  /*5dc0*/  IADD3 R170, PT, PT, R111, R116, RZ ;  /* 0x000000746faa7210 */ /* 0x000fe40007ffe0ff */
[C---:B------:R-:W-:Y:S01]  /*5dd0*/  PRMT R81, R100.reuse, 0x8880, RZ ;  /* 0x0000888064517816 */ /* 0x040fe200000000ff */
[----:B-1-3--:R-:W2:Y:S01]  /*5de0*/  LDTM.x64 R4, tmem[UR4] ;  /* 0x00000004000479ee */ /* 0x00aea20008340000 */
[----:B------:R-:W-:Y:S02]  /*5df0*/  SHF.R.S32.HI R83, RZ, 0x18, R83 ;  /* 0x00000018ff537819 */ /* 0x000fe40000011453 */
[----:B------:R-:W-:Y:S02]  /*5e00*/  SHF.R.S32.HI R86, RZ, 0x18, R101 ;  /* 0x00000018ff567819 */ /* 0x000fe40000011465 */
[----:B------:R-:W-:Y:S02]  /*5e10*/  SHF.L.U32 R84, R100, 0x8, RZ ;  /* 0x0000000864547819 */ /* 0x000fe400000006ff */
[----:B------:R-:W-:Y:S02]  /*5e20*/  SHF.L.U32 R85, R101, 0x8, RZ ;  /* 0x0000000865557819 */ /* 0x000fe400000006ff */
[----:B------:R-:W-:Y:S02]  /*5e30*/  SHF.R.S32.HI R84, RZ, 0x18, R84 ;  /* 0x00000018ff547819 */ /* 0x000fe40000011454 */
[----:B------:R-:W-:Y:S02]  /*5e40*/  SHF.R.S32.HI R85, RZ, 0x18, R85 ;  /* 0x00000018ff557819 */ /* 0x000fe40000011455 */
[----:B------:R-:W-:Y:S02]  /*5e50*/  SHF.L.U32 R87, R98, 0x8, RZ ;  /* 0x0000000862577819 */ /* 0x000fe400000006ff */
[----:B------:R-:W-:Y:S02]  /*5e60*/  ISETP.NE.AND P0, PT, R167, RZ, PT ;  /* 0x000000ffa700720c */ /* 0x000fe40003f05270 */
[----:B------:R-:W-:Y:S02]  /*5e70*/  SHF.R.S32.HI R87, RZ, 0x18, R87 ;  /* 0x00000018ff577819 */ /* 0x000fe40000011457 */
[----:B------:R-:W-:Y:S02]  /*5e80*/  ISETP.NE.AND P6, PT, R117, RZ, PT ;  /* 0x000000ff7500720c */ /* 0x000fe40003fc5270 */
[----:B------:R-:W-:Y:S01]  /*5e90*/  LEA R118, R160, UR49, 0x3 ;  /* 0x00000031a0767c11 */ /* 0x000fe2000f8e18ff */
[C---:B--2---:R-:W-:Y:S02]  /*5ea0*/  IMAD R0, R78.reuse, R4, RZ ;  /* 0x000000044e007224 */ /* 0x044fe400078e02ff */
[C---:B------:R-:W-:Y:S02]  /*5eb0*/  IMAD R2, R78.reuse, R5, RZ ;  /* 0x000000054e027224 */ /* 0x040fe400078e02ff */
[----:B------:R-:W-:Y:S02]  /*5ec0*/  IMAD R3, R78, R6, RZ ;  /* 0x000000064e037224 */ /* 0x000fe400078e02ff */
[-C--:B------:R-:W-:Y:S01]  /*5ed0*/  IMAD R0, R81, R82.reuse, R0 ;  /* 0x0000005251007224 */ /* 0x080fe200078e0200 */
[----:B------:R-:W-:Y:S01]  /*5ee0*/  SHF.R.S32.HI R81, RZ, 0x18, R100 ;  /* 0x00000018ff517819 */ /* 0x000fe20000011464 */
[-C--:B------:R-:W-:Y:S01]  /*5ef0*/  IMAD R2, R83, R82.reuse, R2 ;  /* 0x0000005253027224 */ /* 0x080fe200078e0202 */
[C---:B------:R-:W-:Y:S01]  /*5f00*/  PRMT R83, R101.reuse, 0x8880, RZ ;  /* 0x0000888065537816 */ /* 0x040fe200000000ff */
[----:B------:R-:W-:Y:S01]  /*5f10*/  IMAD R3, R84, R82, R3 ;  /* 0x0000005254037224 */ /* 0x000fe200078e0203 */
[----:B------:R-:W-:Y:S01]  /*5f20*/  SHF.L.U32 R84, R101, 0x10, RZ ;  /* 0x0000001065547819 */ /* 0x000fe200000006ff */
[C---:B------:R-:W-:Y:S01]  /*5f30*/  IMAD R7, R78.reuse, R7, RZ ;  /* 0x000000074e077224 */ /* 0x040fe200078e02ff */
[----:B------:R-:W-:Y:S01]  /*5f40*/  @P6 SHF.L.U32 R119, R159, 0x1f, RZ ;  /* 0x0000001f9f776819 */ /* 0x000fe200000006ff */
[C---:B------:R-:W-:Y:S01]  /*5f50*/  IMAD R4, R78.reuse, R8, RZ ;  /* 0x000000084e047224 */ /* 0x040fe200078e02ff */
[----:B------:R-:W-:Y:S01]  /*5f60*/  SHF.R.S32.HI R84, RZ, 0x18, R84 ;  /* 0x00000018ff547819 */ /* 0x000fe20000011454 */
[----:B------:R-:W-:Y:S02]  /*5f70*/  IMAD R5, R78, R9, RZ ;  /* 0x000000094e057224 */ /* 0x000fe400078e02ff */
[----:B------:R-:W-:Y:S01]  /*5f80*/  IMAD R7, R81, R82, R7 ;  /* 0x0000005251077224 */ /* 0x000fe200078e0207 */
[----:B------:R-:W-:Y:S01]  /*5f90*/  PRMT R81, R102, 0x8880, RZ ;  /* 0x0000888066517816 */ /* 0x000fe200000000ff */
[----:B------:R-:W-:Y:S02]  /*5fa0*/  IMAD R6, R78, R10, RZ ;  /* 0x0000000a4e067224 */ /* 0x000fe400078e02ff */
[-C--:B------:R-:W-:Y:S01]  /*5fb0*/  IMAD R4, R83, R82.reuse, R4 ;  /* 0x0000005253047224 */ /* 0x080fe200078e0204 */
[----:B------:R-:W-:Y:S01]  /*5fc0*/  I2IP.S8.S32.SAT R105, R7, R3, RZ ;  /* 0x0000000307697239 */ /* 0x000fe200000014ff */
[----:B------:R-:W-:Y:S01]  /*5fd0*/  IMAD R5, R84, R82, R5 ;  /* 0x0000005254057224 */ /* 0x000fe200078e0205 */
[----:B------:R-:W-:Y:S01]  /*5fe0*/  SHF.L.U32 R83, R102, 0x10, RZ ;  /* 0x0000001066537819 */ /* 0x000fe200000006ff */
[----:B------:R-:W-:Y:S01]  /*5ff0*/  IMAD R11, R78, R11, RZ ;  /* 0x0000000b4e0b7224 */ /* 0x000fe200078e02ff */
[----:B------:R-:W-:Y:S01]  /*6000*/  I2IP.S8.S32.SAT R104, R2, R0, R105 ;  /* 0x0000000002687239 */ /* 0x000fe20000001469 */
[----:B------:R-:W-:Y:S01]  /*6010*/  IMAD R6, R85, R82, R6 ;  /* 0x0000005255067224 */ /* 0x000fe200078e0206 */
[----:B------:R-:W-:Y:S01]  /*6020*/  SHF.R.S32.HI R83, RZ, 0x18, R83 ;  /* 0x00000018ff537819 */ /* 0x000fe20000011453 */
[----:B------:R-:W-:Y:S01]  /*6030*/  IMAD R8, R78, R12, RZ ;  /* 0x0000000c4e087224 */ /* 0x000fe200078e02ff */
[----:B------:R-:W-:Y:S01]  /*6040*/  SHF.L.U32 R85, R102, 0x8, RZ ;  /* 0x0000000866557819 */ /* 0x000fe200000006ff */
[----:B------:R-:W-:Y:S02]  /*6050*/  IMAD R9, R78, R13, RZ ;  /* 0x0000000d4e097224 */ /* 0x000fe400078e02ff */
[----:B------:R-:W-:Y:S01]  /*6060*/  IMAD R11, R86, R82, R11 ;  /* 0x00000052560b7224 */ /* 0x000fe200078e020b */
[----:B------:R-:W-:Y:S01]  /*6070*/  SHF.R.S32.HI R85, RZ, 0x18, R85 ;  /* 0x00000018ff557819 */ /* 0x000fe20000011455 */
[C---:B------:R-:W-:Y:S01]  /*6080*/  IMAD R10, R78.reuse, R14, RZ ;  /* 0x0000000e4e0a7224 */ /* 0x040fe200078e02ff */
[----:B------:R-:W-:Y:S01]  /*6090*/  SHF.R.S32.HI R86, RZ, 0x18, R103 ;  /* 0x00000018ff567819 */ /* 0x000fe20000011467 */
[----:B------:R-:W-:Y:S01]  /*60a0*/  IMAD R8, R81, R82, R8 ;  /* 0x0000005251087224 */ /* 0x000fe200078e0208 */
[----:B------:R-:W-:Y:S01]  /*60b0*/  I2IP.S8.S32.SAT R106, R11, R6, RZ ;  /* 0x000000060b6a7239 */ /* 0x000fe200000014ff */
[----:B------:R-:W-:Y:S01]  /*60c0*/  IMAD R9, R83, R82, R9 ;  /* 0x0000005253097224 */ /* 0x000fe200078e0209 */
[C---:B------:R-:W-:Y:S01]  /*60d0*/  PRMT R83, R103.reuse, 0x8880, RZ ;  /* 0x0000888067537816 */ /* 0x040fe200000000ff */
[----:B------:R-:W-:Y:S01]  /*60e0*/  IMAD.U32 R84, R103, 0x10000, RZ ;  /* 0x0001000067547824 */ /* 0x000fe200078e00ff */
[----:B------:R-:W-:Y:S01]  /*60f0*/  I2IP.S8.S32.SAT R105, R5, R4, R106 ;  /* 0x0000000405697239 */ /* 0x000fe2000000146a */
[C---:B------:R-:W-:Y:S01]  /*6100*/  IMAD R15, R78.reuse, R15, RZ ;  /* 0x0000000f4e0f7224 */ /* 0x040fe200078e02ff */
[----:B------:R-:W-:Y:S01]  /*6110*/  SHF.R.S32.HI R81, RZ, 0x18, R102 ;  /* 0x00000018ff517819 */ /* 0x000fe20000011466 */
[----:B------:R-:W-:Y:S01]  /*6120*/  IMAD R10, R85, R82, R10 ;  /* 0x00000052550a7224 */ /* 0x000fe200078e020a */
[----:B------:R-:W-:Y:S01]  /*6130*/  SHF.R.S32.HI R84, RZ, 0x18, R84 ;  /* 0x00000018ff547819 */ /* 0x000fe20000011454 */
[C---:B------:R-:W-:Y:S01]  /*6140*/  IMAD R12, R78.reuse, R16, RZ ;  /* 0x000000104e0c7224 */ /* 0x040fe200078e02ff */
[----:B------:R-:W-:Y:S01]  /*6150*/  SHF.L.U32 R85, R103, 0x8, RZ ;  /* 0x0000000867557819 */ /* 0x000fe200000006ff */
[----:B------:R-:W-:Y:S02]  /*6160*/  IMAD R13, R78, R17, RZ ;  /* 0x000000114e0d7224 */ /* 0x000fe400078e02ff */
[----:B------:R-:W-:Y:S01]  /*6170*/  IMAD R15, R81, R82, R15 ;  /* 0x00000052510f7224 */ /* 0x000fe200078e020f */
[----:B------:R-:W-:Y:S01]  /*6180*/  PRMT R81, R88, 0x8880, RZ ;  /* 0x0000888058517816 */ /* 0x000fe200000000ff */
[----:B------:R-:W-:Y:S01]  /*6190*/  IMAD R14, R78, R18, RZ ;  /* 0x000000124e0e7224 */ /* 0x000fe200078e02ff */
[----:B------:R-:W-:Y:S01]  /*61a0*/  SHF.R.S32.HI R85, RZ, 0x18, R85 ;  /* 0x00000018ff557819 */ /* 0x000fe20000011455 */
[----:B------:R-:W-:Y:S01]  /*61b0*/  IMAD R12, R83, R82, R12 ;  /* 0x00000052530c7224 */ /* 0x000fe200078e020c */
[----:B------:R-:W-:Y:S01]  /*61c0*/  I2IP.S8.S32.SAT R106, R15, R10, RZ ;  /* 0x0000000a0f6a7239 */ /* 0x000fe200000014ff */
[----:B------:R-:W-:Y:S01]  /*61d0*/  IMAD R13, R84, R82, R13 ;  /* 0x00000052540d7224 */ /* 0x000fe200078e020d */
[----:B------:R-:W-:Y:S01]  /*61e0*/  SHF.L.U32 R83, R88, 0x10, RZ ;  /* 0x0000001058537819 */ /* 0x000fe200000006ff */
[C---:B------:R-:W-:Y:S01]  /*61f0*/  IMAD R19, R78.reuse, R19, RZ ;  /* 0x000000134e137224 */ /* 0x040fe200078e02ff */
[----:B------:R-:W-:Y:S01]  /*6200*/  I2IP.S8.S32.SAT R106, R9, R8, R106 ;  /* 0x00000008096a7239 */ /* 0x000fe2000000146a */
[----:B------:R-:W-:Y:S01]  /*6210*/  IMAD R14, R85, R82, R14 ;  /* 0x00000052550e7224 */ /* 0x000fe200078e020e */
[----:B------:R-:W-:Y:S01]  /*6220*/  SHF.R.S32.HI R83, RZ, 0x18, R83 ;  /* 0x00000018ff537819 */ /* 0x000fe20000011453 */
[C---:B------:R-:W-:Y:S01]  /*6230*/  IMAD R16, R78.reuse, R20, RZ ;  /* 0x000000144e107224 */ /* 0x040fe200078e02ff */
[----:B------:R-:W-:Y:S01]  /*6240*/  SHF.L.U32 R84, R89, 0x10, RZ ;  /* 0x0000001059547819 */ /* 0x000fe200000006ff */
[----:B------:R-:W-:Y:S01]  /*6250*/  IMAD R17, R78, R21, RZ ;  /* 0x000000154e117224 */ /* 0x000fe200078e02ff */
[----:B------:R-:W-:Y:S01]  /*6260*/  SHF.L.U32 R85, R88, 0x8, RZ ;  /* 0x0000000858557819 */ /* 0x000fe200000006ff */
[----:B------:R-:W-:Y:S01]  /*6270*/  IMAD R19, R86, R82, R19 ;  /* 0x0000005256137224 */ /* 0x000fe200078e0213 */
[----:B------:R-:W-:Y:S01]  /*6280*/  SHF.R.S32.HI R84, RZ, 0x18, R84 ;  /* 0x00000018ff547819 */ /* 0x000fe20000011454 */
[C---:B------:R-:W-:Y:S01]  /*6290*/  IMAD R18, R78.reuse, R22, RZ ;  /* 0x000000164e127224 */ /* 0x040fe200078e02ff */
[----:B------:R-:W-:Y:S01]  /*62a0*/  SHF.R.S32.HI R85, RZ, 0x18, R85 ;  /* 0x00000018ff557819 */ /* 0x000fe20000011455 */
[----:B------:R-:W-:Y:S01]  /*62b0*/  IMAD R16, R81, R82, R16 ;  /* 0x0000005251107224 */ /* 0x000fe200078e0210 */
[----:B------:R-:W-:Y:S01]  /*62c0*/  I2IP.S8.S32.SAT R107, R19, R14, RZ ;  /* 0x0000000e136b7239 */ /* 0x000fe200000014ff */
[-C--:B------:R-:W-:Y:S01]  /*62d0*/  IMAD R17, R83, R82.reuse, R17 ;  /* 0x0000005253117224 */ /* 0x080fe200078e0211 */
[----:B------:R-:W-:Y:S01]  /*62e0*/  PRMT R83, R89, 0x8880, RZ ;  /* 0x0000888059537816 */ /* 0x000fe200000000ff */
[C---:B------:R-:W-:Y:S01]  /*62f0*/  IMAD R23, R78.reuse, R23, RZ ;  /* 0x000000174e177224 */ /* 0x040fe200078e02ff */
[----:B------:R-:W-:Y:S01]  /*6300*/  SHF.R.S32.HI R81, RZ, 0x18, R88 ;  /* 0x00000018ff517819 */ /* 0x000fe20000011458 */
[----:B------:R-:W-:Y:S01]  /*6310*/  IMAD R18, R85, R82, R18 ;  /* 0x0000005255127224 */ /* 0x000fe200078e0212 */
[----:B------:R-:W-:Y:S01]  /*6320*/  SHF.L.U32 R85, R89, 0x8, RZ ;  /* 0x0000000859557819 */ /* 0x000fe200000006ff */
[C---:B------:R-:W-:Y:S01]  /*6330*/  IMAD R20, R78.reuse, R24, RZ ;  /* 0x000000184e147224 */ /* 0x040fe200078e02ff */
[----:B------:R-:W-:Y:S01]  /*6340*/  I2IP.S8.S32.SAT R107, R13, R12, R107 ;  /* 0x0000000c0d6b7239 */ /* 0x000fe2000000146b */
[----:B------:R-:W-:Y:S01]  /*6350*/  IMAD R21, R78, R25, RZ ;  /* 0x000000194e157224 */ /* 0x000fe200078e02ff */
[----:B------:R-:W-:Y:S01]  /*6360*/  SHF.R.S32.HI R85, RZ, 0x18, R85 ;  /* 0x00000018ff557819 */ /* 0x000fe20000011455 */
[----:B------:R-:W-:Y:S01]  /*6370*/  IMAD R23, R81, R82, R23 ;  /* 0x0000005251177224 */ /* 0x000fe200078e0217 */
[----:B------:R-:W-:Y:S01]  /*6380*/  PRMT R81, R90, 0x8880, RZ ;  /* 0x000088805a517816 */ /* 0x000fe200000000ff */
[----:B------:R-:W-:Y:S01]  /*6390*/  IMAD R22, R78, R26, RZ ;  /* 0x0000001a4e167224 */ /* 0x000fe200078e02ff */
[----:B------:R1:W-:Y:S01]  /*63a0*/  STS.128 [R153+UR49+0x8200], R104 ;  /* 0x0082006899007988 */ /* 0x0003e20008000c31 */
[----:B------:R-:W-:Y:S01]  /*63b0*/  IMAD R20, R83, R82, R20 ;  /* 0x0000005253147224 */ /* 0x000fe200078e0214 */
[----:B------:R-:W-:Y:S01]  /*63c0*/  I2IP.S8.S32.SAT R112, R23, R18, RZ ;  /* 0x0000001217707239 */ /* 0x000fe200000014ff */
[----:B------:R-:W-:Y:S01]  /*63d0*/  IMAD R21, R84, R82, R21 ;  /* 0x0000005254157224 */ /* 0x000fe200078e0215 */
[----:B------:R-:W-:Y:S01]  /*63e0*/  SHF.R.S32.HI R86, RZ, 0x18, R89 ;  /* 0x00000018ff567819 */ /* 0x000fe20000011459 */
[----:B------:R-:W-:Y:S01]  /*63f0*/  IMAD.U32 R83, R90, 0x10000, RZ ;  /* 0x000100005a537824 */ /* 0x000fe200078e00ff */
[----:B------:R-:W-:Y:S01]  /*6400*/  I2IP.S8.S32.SAT R112, R17, R16, R112 ;  /* 0x0000001011707239 */ /* 0x000fe20000001470 */
[----:B------:R-:W-:Y:S01]  /*6410*/  IMAD R27, R78, R27, RZ ;  /* 0x0000001b4e1b7224 */ /* 0x000fe200078e02ff */
[----:B------:R-:W-:Y:S01]  /*6420*/  SHF.L.U32 R84, R91, 0x10, RZ ;  /* 0x000000105b547819 */ /* 0x000fe200000006ff */
[----:B------:R-:W-:Y:S01]  /*6430*/  IMAD R22, R85, R82, R22 ;  /* 0x0000005255167224 */ /* 0x000fe200078e0216 */
[----:B------:R-:W-:Y:S01]  /*6440*/  SHF.L.U32 R85, R90, 0x8, RZ ;  /* 0x000000085a557819 */ /* 0x000fe200000006ff */
[C---:B------:R-:W-:Y:S01]  /*6450*/  IMAD R24, R78.reuse, R28, RZ ;  /* 0x0000001c4e187224 */ /* 0x040fe200078e02ff */
[----:B------:R-:W-:Y:S01]  /*6460*/  SHF.R.S32.HI R83, RZ, 0x18, R83 ;  /* 0x00000018ff537819 */ /* 0x000fe20000011453 */
[----:B------:R-:W-:Y:S01]  /*6470*/  IMAD R25, R78, R29, RZ ;  /* 0x0000001d4e197224 */ /* 0x000fe200078e02ff */
[----:B------:R-:W-:Y:S01]  /*6480*/  SHF.R.S32.HI R84, RZ, 0x18, R84 ;  /* 0x00000018ff547819 */ /* 0x000fe20000011454 */
[----:B------:R-:W-:Y:S01]  /*6490*/  IMAD R27, R86, R82, R27 ;  /* 0x00000052561b7224 */ /* 0x000fe200078e021b */
[----:B------:R-:W-:Y:S01]  /*64a0*/  SHF.R.S32.HI R85, RZ, 0x18, R85 ;  /* 0x00000018ff557819 */ /* 0x000fe20000011455 */
[C---:B------:R-:W-:Y:S01]  /*64b0*/  IMAD R26, R78.reuse, R30, RZ ;  /* 0x0000001e4e1a7224 */ /* 0x040fe200078e02ff */
[----:B------:R-:W-:Y:S01]  /*64c0*/  SHF.R.S32.HI R86, RZ, 0x18, R91 ;  /* 0x00000018ff567819 */ /* 0x000fe2000001145b */
[----:B------:R-:W-:Y:S01]  /*64d0*/  IMAD R24, R81, R82, R24 ;  /* 0x0000005251187224 */ /* 0x000fe200078e0218 */
[----:B------:R-:W-:Y:S01]  /*64e0*/  I2IP.S8.S32.SAT R113, R27, R22, RZ ;  /* 0x000000161b717239 */ /* 0x000fe200000014ff */
[----:B------:R-:W-:Y:S01]  /*64f0*/  IMAD R25, R83, R82, R25 ;  /* 0x0000005253197224 */ /* 0x000fe200078e0219 */
[----:B------:R-:W-:Y:S01]  /*6500*/  SHF.R.S32.HI R81, RZ, 0x18, R90 ;  /* 0x00000018ff517819 */ /* 0x000fe2000001145a */
[C---:B------:R-:W-:Y:S01]  /*6510*/  IMAD R31, R78.reuse, R31, RZ ;  /* 0x0000001f4e1f7224 */ /* 0x040fe200078e02ff */
[----:B------:R-:W-:Y:S01]  /*6520*/  I2IP.S8.S32.SAT R113, R21, R20, R113 ;  /* 0x0000001415717239 */ /* 0x000fe20000001471 */
[----:B------:R-:W-:Y:S01]  /*6530*/  IMAD R26, R85, R82, R26 ;  /* 0x00000052551a7224 */ /* 0x000fe200078e021a */
[C---:B------:R-:W-:Y:S01]  /*6540*/  PRMT R83, R91.reuse, 0x8880, RZ ;  /* 0x000088805b537816 */ /* 0x040fe200000000ff */
[C---:B------:R-:W-:Y:S01]  /*6550*/  IMAD R28, R78.reuse, R32, RZ ;  /* 0x000000204e1c7224 */ /* 0x040fe200078e02ff */
[----:B------:R-:W-:Y:S01]  /*6560*/  SHF.L.U32 R85, R91, 0x8, RZ ;  /* 0x000000085b557819 */ /* 0x000fe200000006ff */
[C---:B------:R-:W-:Y:S02]  /*6570*/  IMAD R29, R78.reuse, R33, RZ ;  /* 0x000000214e1d7224 */ /* 0x040fe400078e02ff */
[----:B------:R-:W-:Y:S01]  /*6580*/  IMAD R31, R81, R82, R31 ;  /* 0x00000052511f7224 */ /* 0x000fe200078e021f */
[----:B------:R-:W-:Y:S01]  /*6590*/  SHF.R.S32.HI R85, RZ, 0x18, R85 ;  /* 0x00000018ff557819 */ /* 0x000fe20000011455 */
[----:B------:R-:W-:Y:S01]  /*65a0*/  IMAD R30, R78, R34, RZ ;  /* 0x000000224e1e7224 */ /* 0x000fe200078e02ff */
[----:B------:R-:W-:Y:S01]  /*65b0*/  PRMT R81, R92, 0x8880, RZ ;  /* 0x000088805c517816 */ /* 0x000fe200000000ff */
[----:B------:R-:W-:Y:S01]  /*65c0*/  IMAD R28, R83, R82, R28 ;  /* 0x00000052531c7224 */ /* 0x000fe200078e021c */
[----:B------:R-:W-:Y:S01]  /*65d0*/  I2IP.S8.S32.SAT R114, R31, R26, RZ ;  /* 0x0000001a1f727239 */ /* 0x000fe200000014ff */
[----:B------:R-:W-:Y:S01]  /*65e0*/  IMAD R29, R84, R82, R29 ;  /* 0x00000052541d7224 */ /* 0x000fe200078e021d */
[----:B------:R-:W-:Y:S01]  /*65f0*/  SHF.L.U32 R83, R92, 0x10, RZ ;  /* 0x000000105c537819 */ /* 0x000fe200000006ff */
[----:B------:R-:W-:Y:S01]  /*6600*/  IMAD R35, R78, R35, RZ ;  /* 0x000000234e237224 */ /* 0x000fe200078e02ff */
[----:B------:R-:W-:Y:S01]  /*6610*/  I2IP.S8.S32.SAT R114, R25, R24, R114 ;  /* 0x0000001819727239 */ /* 0x000fe20000001472 */
[----:B------:R-:W-:Y:S01]  /*6620*/  IMAD R30, R85, R82, R30 ;  /* 0x00000052551e7224 */ /* 0x000fe200078e021e */
[----:B------:R-:W-:Y:S01]  /*6630*/  SHF.L.U32 R85, R92, 0x8, RZ ;  /* 0x000000085c557819 */ /* 0x000fe200000006ff */
[C---:B------:R-:W-:Y:S01]  /*6640*/  IMAD R32, R78.reuse, R36, RZ ;  /* 0x000000244e207224 */ /* 0x040fe200078e02ff */
[----:B------:R-:W-:Y:S01]  /*6650*/  SHF.R.S32.HI R83, RZ, 0x18, R83 ;  /* 0x00000018ff537819 */ /* 0x000fe20000011453 */
[----:B------:R-:W-:Y:S01]  /*6660*/  IMAD R33, R78, R37, RZ ;  /* 0x000000254e217224 */ /* 0x000fe200078e02ff */
[----:B------:R-:W-:Y:S01]  /*6670*/  SHF.R.S32.HI R85, RZ, 0x18, R85 ;  /* 0x00000018ff557819 */ /* 0x000fe20000011455 */
[----:B------:R-:W-:Y:S01]  /*6680*/  IMAD R35, R86, R82, R35 ;  /* 0x0000005256237224 */ /* 0x000fe200078e0223 */
[----:B------:R-:W-:Y:S01]  /*6690*/  PRMT R84, R93, 0x8880, RZ ;  /* 0x000088805d547816 */ /* 0x000fe200000000ff */
[----:B------:R-:W-:Y:S01]  /*66a0*/  IMAD R34, R78, R38, RZ ;  /* 0x000000264e227224 */ /* 0x000fe200078e02ff */
[----:B------:R-:W-:Y:S01]  /*66b0*/  SHF.L.U32 R86, R96, 0x10, RZ ;  /* 0x0000001060567819 */ /* 0x000fe200000006ff */
[----:B------:R-:W-:Y:S01]  /*66c0*/  IMAD R32, R81, R82, R32 ;  /* 0x0000005251207224 */ /* 0x000fe200078e0220 */
[----:B------:R-:W-:Y:S01]  /*66d0*/  SHF.R.S32.HI R81, RZ, 0x18, R92 ;  /* 0x00000018ff517819 */ /* 0x000fe2000001145c */
[C---:B------:R-:W-:Y:S01]  /*66e0*/  IMAD R39, R78.reuse, R39, RZ ;  /* 0x000000274e277224 */ /* 0x040fe200078e02ff */
[----:B------:R-:W-:Y:S01]  /*66f0*/  I2IP.S8.S32.SAT R115, R35, R30, RZ ;  /* 0x0000001e23737239 */ /* 0x000fe200000014ff */
[-C--:B------:R-:W-:Y:S02]  /*6700*/  IMAD R33, R83, R82.reuse, R33 ;  /* 0x0000005253217224 */ /* 0x080fe400078e0221 */
[----:B------:R-:W-:Y:S01]  /*6710*/  IMAD R34, R85, R82, R34 ;  /* 0x0000005255227224 */ /* 0x000fe200078e0222 */
[----:B------:R-:W-:Y:S01]  /*6720*/  I2IP.S8.S32.SAT R115, R29, R28, R115 ;  /* 0x0000001c1d737239 */ /* 0x000fe20000001473 */
[C---:B------:R-:W-:Y:S01]  /*6730*/  IMAD.U32 R83, R93.reuse, 0x10000, RZ ;  /* 0x000100005d537824 */ /* 0x040fe200078e00ff */
[----:B------:R-:W-:Y:S01]  /*6740*/  SHF.L.U32 R85, R93, 0x8, RZ ;  /* 0x000000085d557819 */ /* 0x000fe200000006ff */
[----:B------:R-:W-:Y:S01]  /*6750*/  IMAD R39, R81, R82, R39 ;  /* 0x0000005251277224 */ /* 0x000fe200078e0227 */
[----:B------:R-:W-:Y:S01]  /*6760*/  MOV R81, R84 ;  /* 0x0000005400517202 */ /* 0x000fe20000000f00 */
[C---:B------:R-:W-:Y:S01]  /*6770*/  IMAD R36, R78.reuse, R40, RZ ;  /* 0x000000284e247224 */ /* 0x040fe200078e02ff */
[----:B------:R-:W-:Y:S01]  /*6780*/  SHF.R.S32.HI R83, RZ, 0x18, R83 ;  /* 0x00000018ff537819 */ /* 0x000fe20000011453 */
[C---:B------:R-:W-:Y:S01]  /*6790*/  IMAD R37, R78.reuse, R41, RZ ;  /* 0x000000294e257224 */ /* 0x040fe200078e02ff */
[----:B------:R-:W-:Y:S01]  /*67a0*/  SHF.R.S32.HI R85, RZ, 0x18, R85 ;  /* 0x00000018ff557819 */ /* 0x000fe20000011455 */
[C---:B------:R-:W-:Y:S01]  /*67b0*/  IMAD R38, R78.reuse, R42, RZ ;  /* 0x0000002a4e267224 */ /* 0x040fe200078e02ff */
[----:B------:R1:W-:Y:S01]  /*67c0*/  STS.128 [R172+0x8200], R112 ;  /* 0x00820070ac007388 */ /* 0x0003e20000000c00 */
[----:B------:R-:W-:Y:S01]  /*67d0*/  IMAD R36, R81, R82, R36 ;  /* 0x0000005251247224 */ /* 0x000fe200078e0224 */
[----:B------:R-:W-:Y:S01]  /*67e0*/  I2IP.S8.S32.SAT R120, R39, R34, RZ ;  /* 0x0000002227787239 */ /* 0x000fe200000014ff */
[-C--:B------:R-:W-:Y:S01]  /*67f0*/  IMAD R37, R83, R82.reuse, R37 ;  /* 0x0000005253257224 */ /* 0x080fe200078e0225 */
[----:B------:R-:W-:Y:S01]  /*6800*/  SHF.R.S32.HI R84, RZ, 0x18, R93 ;  /* 0x00000018ff547819 */ /* 0x000fe2000001145d */
[----:B------:R-:W-:Y:S01]  /*6810*/  IMAD R43, R78, R43, RZ ;  /* 0x0000002b4e2b7224 */ /* 0x000fe200078e02ff */
[C---:B------:R-:W-:Y:S01]  /*6820*/  SHF.L.U32 R83, R94.reuse, 0x10, RZ ;  /* 0x000000105e537819 */ /* 0x040fe200000006ff */
[----:B------:R-:W-:Y:S01]  /*6830*/  IMAD R38, R85, R82, R38 ;  /* 0x0000005255267224 */ /* 0x000fe200078e0226 */
[----:B------:R-:W-:Y:S01]  /*6840*/  PRMT R81, R94, 0x8880, RZ ;  /* 0x000088805e517816 */ /* 0x000fe200000000ff */
[----:B------:R-:W-:Y:S01]  /*6850*/  IMAD R40, R78, R44, RZ ;  /* 0x0000002c4e287224 */ /* 0x000fe200078e02ff */
[----:B------:R-:W-:Y:S01]  /*6860*/  SHF.L.U32 R85, R94, 0x8, RZ ;  /* 0x000000085e557819 */ /* 0x000fe200000006ff */
[----:B------:R-:W-:Y:S01]  /*6870*/  IMAD R41, R78, R45, RZ ;  /* 0x0000002d4e297224 */ /* 0x000fe200078e02ff */
[----:B------:R-:W-:Y:S01]  /*6880*/  SHF.R.S32.HI R83, RZ, 0x18, R83 ;  /* 0x00000018ff537819 */ /* 0x000fe20000011453 */
[----:B------:R-:W-:Y:S01]  /*6890*/  IMAD R43, R84, R82, R43 ;  /* 0x00000052542b7224 */ /* 0x000fe200078e022b */
[----:B------:R-:W-:Y:S01]  /*68a0*/  SHF.R.S32.HI R85, RZ, 0x18, R85 ;  /* 0x00000018ff557819 */ /* 0x000fe20000011455 */
[C---:B------:R-:W-:Y:S01]  /*68b0*/  IMAD R42, R78.reuse, R46, RZ ;  /* 0x0000002e4e2a7224 */ /* 0x040fe200078e02ff */
[----:B------:R-:W-:Y:S01]  /*68c0*/  I2IP.S8.S32.SAT R120, R33, R32, R120 ;  /* 0x0000002021787239 */ /* 0x000fe20000001478 */
[----:B------:R-:W-:Y:S01]  /*68d0*/  IMAD R40, R81, R82, R40 ;  /* 0x0000005251287224 */ /* 0x000fe200078e0228 */
[----:B------:R-:W-:Y:S01]  /*68e0*/  SHF.R.S32.HI R84, RZ, 0x18, R94 ;  /* 0x00000018ff547819 */ /* 0x000fe2000001145e */
[----:B------:R-:W-:Y:S01]  /*68f0*/  IMAD R47, R78, R47, RZ ;  /* 0x0000002f4e2f7224 */ /* 0x000fe200078e02ff */
[----:B------:R-:W-:Y:S01]  /*6900*/  I2IP.S8.S32.SAT R121, R43, R38, RZ ;  /* 0x000000262b797239 */ /* 0x000fe200000014ff */
[-C--:B------:R-:W-:Y:S01]  /*6910*/  IMAD R41, R83, R82.reuse, R41 ;  /* 0x0000005253297224 */ /* 0x080fe200078e0229 */
[----:B------:R-:W-:Y:S01]  /*6920*/  PRMT R81, R95, 0x8880, RZ ;  /* 0x000088805f517816 */ /* 0x000fe200000000ff */
[-C--:B------:R-:W-:Y:S01]  /*6930*/  IMAD R42, R85, R82.reuse, R42 ;  /* 0x00000052552a7224 */ /* 0x080fe200078e022a */
[----:B------:R-:W-:Y:S01]  /*6940*/  SHF.L.U32 R83, R95, 0x10, RZ ;  /* 0x000000105f537819 */ /* 0x000fe200000006ff */
[----:B------:R-:W-:Y:S01]  /*6950*/  IMAD R47, R84, R82, R47 ;  /* 0x00000052542f7224 */ /* 0x000fe200078e022f */
[----:B------:R-:W-:Y:S01]  /*6960*/  I2IP.S8.S32.SAT R121, R37, R36, R121 ;  /* 0x0000002425797239 */ /* 0x000fe20000001479 */
[C---:B------:R-:W-:Y:S01]  /*6970*/  IMAD R44, R78.reuse, R48, RZ ;  /* 0x000000304e2c7224 */ /* 0x040fe200078e02ff */
[----:B------:R-:W-:Y:S01]  /*6980*/  SHF.R.S32.HI R83, RZ, 0x18, R83 ;  /* 0x00000018ff537819 */ /* 0x000fe20000011453 */
[----:B------:R-:W-:Y:S01]  /*6990*/  IMAD.SHL.U32 R84, R95, 0x100, RZ ;  /* 0x000001005f547824 */ /* 0x000fe200078e00ff */
[----:B------:R-:W-:Y:S01]  /*69a0*/  I2IP.S8.S32.SAT R122, R47, R42, RZ ;  /* 0x0000002a2f7a7239 */ /* 0x000fe200000014ff */
[----:B------:R-:W-:Y:S01]  /*69b0*/  IMAD R45, R78, R49, RZ ;  /* 0x000000314e2d7224 */ /* 0x000fe200078e02ff */
[----:B------:R-:W-:Y:S01]  /*69c0*/  PRMT R85, R96, 0x8880, RZ ;  /* 0x0000888060557816 */ /* 0x000fe200000000ff */
[----:B------:R-:W-:Y:S01]  /*69d0*/  IMAD R44, R81, R82, R44 ;  /* 0x00000052512c7224 */ /* 0x000fe200078e022c */
[----:B------:R-:W-:Y:S01]  /*69e0*/  SHF.R.S32.HI R81, RZ, 0x18, R84 ;  /* 0x00000018ff517819 */ /* 0x000fe20000011454 */
[C---:B------:R-:W-:Y:S01]  /*69f0*/  IMAD R46, R78.reuse, R50, RZ ;  /* 0x000000324e2e7224 */ /* 0x040fe200078e02ff */
[----:B------:R-:W-:Y:S01]  /*6a00*/  I2IP.S8.S32.SAT R122, R41, R40, R122 ;  /* 0x00000028297a7239 */ /* 0x000fe2000000147a */
[----:B------:R-:W-:Y:S01]  /*6a10*/  IMAD R45, R83, R82, R45 ;  /* 0x00000052532d7224 */ /* 0x000fe200078e022d */
[----:B------:R-:W-:Y:S01]  /*6a20*/  SHF.R.S32.HI R83, RZ, 0x18, R95 ;  /* 0x00000018ff537819 */ /* 0x000fe2000001145f */
[----:B------:R-:W-:Y:S01]  /*6a30*/  IMAD R51, R78, R51, RZ ;  /* 0x000000334e337224 */ /* 0x000fe200078e02ff */
[----:B------:R-:W-:Y:S01]  /*6a40*/  SHF.L.U32 R84, R96, 0x8, RZ ;  /* 0x0000000860547819 */ /* 0x000fe200000006ff */
[C---:B------:R-:W-:Y:S02]  /*6a50*/  IMAD R48, R78.reuse, R52, RZ ;  /* 0x000000344e307224 */ /* 0x040fe400078e02ff */
[-C--:B------:R-:W-:Y:S01]  /*6a60*/  IMAD R46, R81, R82.reuse, R46 ;  /* 0x00000052512e7224 */ /* 0x080fe200078e022e */
[----:B------:R-:W-:Y:S01]  /*6a70*/  SHF.R.S32.HI R81, RZ, 0x18, R86 ;  /* 0x00000018ff517819 */ /* 0x000fe20000011456 */
[C---:B------:R-:W-:Y:S01]  /*6a80*/  IMAD R49, R78.reuse, R53, RZ ;  /* 0x000000354e317224 */ /* 0x040fe200078e02ff */
[----:B------:R-:W-:Y:S01]  /*6a90*/  SHF.R.S32.HI R86, RZ, 0x18, R99 ;  /* 0x00000018ff567819 */ /* 0x000fe20000011463 */
[----:B------:R-:W-:Y:S01]  /*6aa0*/  IMAD R51, R83, R82, R51 ;  /* 0x0000005253337224 */ /* 0x000fe200078e0233 */
[----:B------:R-:W-:Y:S01]  /*6ab0*/  SHF.R.S32.HI R83, RZ, 0x18, R84 ;  /* 0x00000018ff537819 */ /* 0x000fe20000011454 */
[C---:B------:R-:W-:Y:S01]  /*6ac0*/  IMAD R50, R78.reuse, R54, RZ ;  /* 0x000000364e327224 */ /* 0x040fe200078e02ff */
[----:B------:R-:W-:Y:S01]  /*6ad0*/  SHF.R.S32.HI R84, RZ, 0x18, R96 ;  /* 0x00000018ff547819 */ /* 0x000fe20000011460 */
[----:B------:R-:W-:Y:S01]  /*6ae0*/  IMAD R48, R85, R82, R48 ;  /* 0x0000005255307224 */ /* 0x000fe200078e0230 */
[----:B------:R-:W-:Y:S01]  /*6af0*/  I2IP.S8.S32.SAT R123, R51, R46, RZ ;  /* 0x0000002e337b7239 */ /* 0x000fe200000014ff */
[C---:B------:R-:W-:Y:S01]  /*6b00*/  IMAD R55, R78.reuse, R55, RZ ;  /* 0x000000374e377224 */ /* 0x040fe200078e02ff */
[----:B------:R-:W-:Y:S01]  /*6b10*/  SHF.L.U32 R85, R97, 0x10, RZ ;  /* 0x0000001061557819 */ /* 0x000fe200000006ff */
[----:B------:R-:W-:Y:S01]  /*6b20*/  IMAD R49, R81, R82, R49 ;  /* 0x0000005251317224 */ /* 0x000fe200078e0231 */
[----:B------:R-:W-:Y:S01]  /*6b30*/  PRMT R81, R97, 0x8880, RZ ;  /* 0x0000888061517816 */ /* 0x000fe200000000ff */
[----:B------:R-:W-:Y:S01]  /*6b40*/  IMAD R52, R78, R56, RZ ;  /* 0x000000384e347224 */ /* 0x000fe200078e02ff */
[----:B------:R-:W-:Y:S01]  /*6b50*/  I2IP.S8.S32.SAT R123, R45, R44, R123 ;  /* 0x0000002c2d7b7239 */ /* 0x000fe2000000147b */
[-C--:B------:R-:W-:Y:S01]  /*6b60*/  IMAD R50, R83, R82.reuse, R50 ;  /* 0x0000005253327224 */ /* 0x080fe200078e0232 */
[----:B------:R-:W-:Y:S01]  /*6b70*/  SHF.R.S32.HI R83, RZ, 0x18, R85 ;  /* 0x00000018ff537819 */ /* 0x000fe20000011455 */
[-C--:B------:R-:W-:Y:S01]  /*6b80*/  IMAD R55, R84, R82.reuse, R55 ;  /* 0x0000005254377224 */ /* 0x080fe200078e0237 */
[----:B------:R-:W-:Y:S01]  /*6b90*/  PRMT R85, R98, 0x8880, RZ ;  /* 0x0000888062557816 */ /* 0x000fe200000000ff */
[----:B------:R-:W-:Y:S01]  /*6ba0*/  IMAD R52, R81, R82, R52 ;  /* 0x0000005251347224 */ /* 0x000fe200078e0234 */
[----:B------:R-:W-:Y:S01]  /*6bb0*/  SHF.L.U32 R81, R97, 0x8, RZ ;  /* 0x0000000861517819 */ /* 0x000fe200000006ff */
[C---:B------:R-:W-:Y:S01]  /*6bc0*/  IMAD R53, R78.reuse, R57, RZ ;  /* 0x000000394e357224 */ /* 0x040fe200078e02ff */
[----:B------:R1:W-:Y:S01]  /*6bd0*/  STS.128 [R171+0x8200], R120 ;  /* 0x00820078ab007388 */ /* 0x0003e20000000c00 */
[----:B------:R-:W-:Y:S01]  /*6be0*/  IMAD R54, R78, R58, RZ ;  /* 0x0000003a4e367224 */ /* 0x000fe200078e02ff */
[----:B------:R-:W-:Y:S01]  /*6bf0*/  SHF.R.S32.HI R81, RZ, 0x18, R81 ;  /* 0x00000018ff517819 */ /* 0x000fe20000011451 */
[----:B------:R-:W-:Y:S01]  /*6c00*/  IMAD R53, R83, R82, R53 ;  /* 0x0000005253357224 */ /* 0x000fe200078e0235 */
[----:B------:R-:W-:Y:S01]  /*6c10*/  SHF.L.U32 R84, R98, 0x10, RZ ;  /* 0x0000001062547819 */ /* 0x000fe200000006ff */
[C---:B------:R-:W-:Y:S01]  /*6c20*/  IMAD R59, R78.reuse, R59, RZ ;  /* 0x0000003b4e3b7224 */ /* 0x040fe200078e02ff */
[----:B------:R-:W-:Y:S01]  /*6c30*/  SHF.R.S32.HI R83, RZ, 0x18, R97 ;  /* 0x00000018ff537819 */ /* 0x000fe20000011461 */
[C---:B------:R-:W-:Y:S01]  /*6c40*/  IMAD R56, R78.reuse, R60, RZ ;  /* 0x0000003c4e387224 */ /* 0x040fe200078e02ff */
[----:B------:R-:W-:Y:S01]  /*6c50*/  I2IP.S8.S32.SAT R124, R55, R50, RZ ;  /* 0x00000032377c7239 */ /* 0x000fe200000014ff */
[----:B------:R-:W-:Y:S01]  /*6c60*/  IMAD R54, R81, R82, R54 ;  /* 0x0000005251367224 */ /* 0x000fe200078e0236 */
[----:B------:R-:W-:Y:S01]  /*6c70*/  SHF.R.S32.HI R84, RZ, 0x18, R84 ;  /* 0x00000018ff547819 */ /* 0x000fe20000011454 */
[----:B------:R-:W-:Y:S01]  /*6c80*/  IMAD R57, R78, R61, RZ ;  /* 0x0000003d4e397224 */ /* 0x000fe200078e02ff */
[----:B------:R-:W-:Y:S01]  /*6c90*/  I2IP.S8.S32.SAT R124, R49, R48, R124 ;  /* 0x00000030317c7239 */ /* 0x000fe2000000147c */
[-C--:B------:R-:W-:Y:S01]  /*6ca0*/  IMAD R59, R83, R82.reuse, R59 ;  /* 0x00000052533b7224 */ /* 0x080fe200078e023b */
[----:B------:R-:W-:Y:S01]  /*6cb0*/  PRMT R83, R99, 0x8880, RZ ;  /* 0x0000888063537816 */ /* 0x000fe200000000ff */
[-C--:B------:R-:W-:Y:S01]  /*6cc0*/  IMAD R56, R85, R82.reuse, R56 ;  /* 0x0000005255387224 */ /* 0x080fe200078e0238 */
[----:B------:R-:W-:Y:S01]  /*6cd0*/  SHF.R.S32.HI R81, RZ, 0x18, R98 ;  /* 0x00000018ff517819 */ /* 0x000fe20000011462 */
[----:B------:R-:W-:Y:S01]  /*6ce0*/  IMAD R57, R84, R82, R57 ;  /* 0x0000005254397224 */ /* 0x000fe200078e0239 */
[----:B------:R-:W-:Y:S01]  /*6cf0*/  I2IP.S8.S32.SAT R125, R59, R54, RZ ;  /* 0x000000363b7d7239 */ /* 0x000fe200000014ff */
[C---:B------:R-:W-:Y:S01]  /*6d00*/  IMAD R58, R78.reuse, R62, RZ ;  /* 0x0000003e4e3a7224 */ /* 0x040fe200078e02ff */
[C---:B------:R-:W-:Y:S01]  /*6d10*/  SHF.L.U32 R85, R99.reuse, 0x8, RZ ;  /* 0x0000000863557819 */ /* 0x040fe200000006ff */
[----:B------:R-:W-:Y:S01]  /*6d20*/  IMAD.U32 R84, R99, 0x10000, RZ ;  /* 0x0001000063547824 */ /* 0x000fe200078e00ff */
[----:B------:R-:W-:Y:S01]  /*6d30*/  I2IP.S8.S32.SAT R125, R53, R52, R125 ;  /* 0x00000034357d7239 */ /* 0x000fe2000000147d */
[C---:B------:R-:W-:Y:S01]  /*6d40*/  IMAD R63, R78.reuse, R63, RZ ;  /* 0x0000003f4e3f7224 */ /* 0x040fe200078e02ff */
[----:B------:R-:W-:Y:S01]  /*6d50*/  SHF.R.S32.HI R85, RZ, 0x18, R85 ;  /* 0x00000018ff557819 */ /* 0x000fe20000011455 */
[C---:B------:R-:W-:Y:S01]  /*6d60*/  IMAD R60, R78.reuse, R64, RZ ;  /* 0x000000404e3c7224 */ /* 0x040fe200078e02ff */
[----:B------:R-:W-:Y:S01]  /*6d70*/  SHF.R.S32.HI R84, RZ, 0x18, R84 ;  /* 0x00000018ff547819 */ /* 0x000fe20000011454 */
[-C--:B------:R-:W-:Y:S02]  /*6d80*/  IMAD R58, R87, R82.reuse, R58 ;  /* 0x00000052573a7224 */ /* 0x080fe400078e023a */
[C---:B------:R-:W-:Y:S02]  /*6d90*/  IMAD R61, R78.reuse, R65, RZ ;  /* 0x000000414e3d7224 */ /* 0x040fe400078e02ff */
[-C--:B------:R-:W-:Y:S02]  /*6da0*/  IMAD R63, R81, R82.reuse, R63 ;  /* 0x00000052513f7224 */ /* 0x080fe400078e023f */
[----:B------:R-:W-:Y:S02]  /*6db0*/  IMAD R60, R83, R82, R60 ;  /* 0x00000052533c7224 */ /* 0x000fe400078e023c */
[----:B------:R-:W-:Y:S01]  /*6dc0*/  IMAD R62, R78, R66, RZ ;  /* 0x000000424e3e7224 */ /* 0x000fe200078e02ff */
[----:B------:R-:W-:Y:S01]  /*6dd0*/  I2IP.S8.S32.SAT R126, R63, R58, RZ ;  /* 0x0000003a3f7e7239 */ /* 0x000fe200000014ff */
[----:B------:R-:W-:Y:S02]  /*6de0*/  IMAD R61, R84, R82, R61 ;  /* 0x00000052543d7224 */ /* 0x000fe400078e023d */
[----:B------:R-:W-:Y:S01]  /*6df0*/  IMAD R67, R78, R67, RZ ;  /* 0x000000434e437224 */ /* 0x000fe200078e02ff */
[----:B------:R-:W-:Y:S01]  /*6e00*/  I2IP.S8.S32.SAT R126, R57, R56, R126 ;  /* 0x00000038397e7239 */ /* 0x000fe2000000147e */
[-C--:B------:R-:W-:Y:S02]  /*6e10*/  IMAD R62, R85, R82.reuse, R62 ;  /* 0x00000052553e7224 */ /* 0x080fe400078e023e */
[----:B------:R-:W-:Y:S05]  /*6e20*/  IMAD R67, R86, R82, R67 ;  /* 0x0000005256437224 */ /* 0x000fea00078e0243 */
[----:B------:R-:W-:Y:S04]  /*6e30*/  I2IP.S8.S32.SAT R127, R67, R62, RZ ;  /* 0x0000003e437f7239 */ /* 0x000fe800000014ff */
[----:B------:R-:W-:Y:S05]  /*6e40*/  I2IP.S8.S32.SAT R127, R61, R60, R127 ;  /* 0x0000003c3d7f7239 */ /* 0x000fea000000147f */
[----:B------:R1:W-:Y:S01]  /*6e50*/  STS.128 [R170+0x8200], R124 ;  /* 0x0082007caa007388 */ /* 0x0003e20000000c00 */
[----:B------:R-:W-:Y:S01]  /*6e60*/  @!PT LDS RZ, [RZ] ;  /* 0x00000000fffff984 */ /* 0x000fe20000000800 */
[----:B------:R-:W-:Y:S01]  /*6e70*/  @!PT LDS RZ, [RZ] ;  /* 0x00000000fffff984 */ /* 0x000fe20000000800 */
[----:B------:R-:W-:Y:S01]  /*6e80*/  @!PT LDS RZ, [RZ] ;  /* 0x00000000fffff984 */ /* 0x000fe20000000800 */
[----:B------:R-:W-:Y:S01]  /*6e90*/  @!PT LDS RZ, [RZ] ;  /* 0x00000000fffff984 */ /* 0x000fe20000000800 */
[----:B------:R2:W-:Y:S07]  /*6ea0*/  MEMBAR.ALL.CTA ;  /* 0x0000000000007992 */ /* 0x0005ee0000008000 */
[----:B--2---:R-:W2:Y:S02]  /*6eb0*/  FENCE.VIEW.ASYNC.S ;  /* 0x00000000000073c6 */ /* 0x004ea40000000000 */
[----:B--2---:R-:W-:Y:S06]  /*6ec0*/  BAR.SYNC.DEFER_BLOCKING 0x1, 0x80 ;  /* 0x0042000000007b1d */ /* 0x004fec0000010000 */
[----:B------:R-:W-:Y:S05]  /*6ed0*/  @P0 BRA `(.L_x_100) ;  /* 0x0000000000280947 */ /* 0x000fea0003800000 */
[----:B------:R-:W-:Y:S02]  /*6ee0*/  UIADD3 UR4, UPT, UPT, UR49, 0x8200, URZ ;  /* 0x0000820031047890 */ /* 0x000fe4000fffe0ff */
[----:B------:R-:W-:Y:S01]  /*6ef0*/  UIADD3 UR6, UP0, UPT, UR52, 0x680, URZ ;  /* 0x0000068034067890 */ /* 0x000fe2000ff1e0ff */
[----:B------:R-:W-:Y:S03]  /*6f00*/  UMOV UR43, UR36 ;  /* 0x00000024002b7c82 */ /* 0x000fe60008000000 */
[----:B------:R-:W-:Y:S01]  /*6f10*/  MOV R166, UR4 ;  /* 0x0000000400a67c02 */ /* 0x000fe20008000f00 */
[----:B------:R-:W-:Y:S03]  /*6f20*/  UIADD3.X UR7, UPT, UPT, URZ, UR53, URZ, UP0, !UPT ;  /* 0x00000035ff077290 */ /* 0x000fe600087fe4ff */
[----:B------:R-:W-:Y:S11]  /*6f30*/  R2UR UR40, R166 ;  /* 0x00000000a62872ca */ /* 0x000ff600000e0000 */
[----:B------:R-:W-:Y:S02]  /*6f40*/  @!UPT UIADD3 URZ, UPT, UPT, URZ, URZ, URZ ;  /* 0x000000fffffff290 */ /* 0x000fe4000fffe0ff */
[----:B------:R2:W-:Y:S01]  /*6f50*/  UTMASTG.3D [UR40], [UR6] ;  /* 0x00000028060073b5 */ /* 0x0005e20008010000 */
[----:B------:R0:W-:Y:S01]  /*6f60*/  UTMACMDFLUSH ;  /* 0x00000000000079b7 */ /* 0x0001e20000000000 */
[----:B--2---:R-:W-:Y:S04]  /*6f70*/  DEPBAR.LE SB0, 0x1 ;  /* 0x000080400000791a */ /* 0x004fe80000000000 */
.L_x_100:
[----:B------:R-:W-:Y:S05]  /*6f80*/  BSYNC.RECONVERGENT B0 ;  /* 0x0000000000007941 */ /* 0x000fea0003800200 */
.L_x_99:
[----:B------:R-:W-:Y:S06]  /*6f90*/  BAR.SYNC.DEFER_BLOCKING 0x1, 0x80 ;  /* 0x0042000000007b1d */ /* 0x000fec0000010000 */
[----:B------:R-:W2:Y:S01]  /*6fa0*/  @P6 SYNCS.PHASECHK.TRANS64.TRYWAIT P0, [R118+URZ+0x70], R119 ;  /* 0x00007077760065a7 */ /* 0x000ea200080011ff */
[----:B------:R-:W-:Y:S01]  /*6fb0*/  BSSY B1, `(.L_x_101) ;  /* 0x0000023000017945 */ /* 0x000fe20003800000 */
[----:B--2---:R-:W-:Y:S03]  /*6fc0*/  @P6 SEL R109, RZ, 0x1, !P0 ;  /* 0x00000001ff6d6807 */ /* 0x004fe60004000000 */
[----:B------:R-:W-:Y:S05]  /*6fd0*/  @!P6 BRA `(.L_x_102) ;  /* 0x000000000080e947 */ /* 0x000fea0003800000 */
[----:B------:R-:W-:Y:S01]  /*6fe0*/  ISETP.NE.AND P1, PT, R110, RZ, PT ;  /* 0x000000ff6e00720c */ /* 0x000fe20003f25270 */
[----:B------:R-:W-:Y:S01]  /*6ff0*/  BSSY B0, `(.L_x_103) ;  /* 0x000000a000007945 */ /* 0x000fe20003800000 */
[----:B------:R-:W-:Y:S11]  /*7000*/  ISETP.NE.AND P0, PT, R109, RZ, PT ;  /* 0x000000ff6d00720c */ /* 0x000ff60003f05270 */
[----:B------:R-:W-:Y:S04]  /*7010*/  @P1 IMAD R5, R160, 0x2000, R111 ;  /* 0x00002000a0051824 */ /* 0x000fe800078e026f */
[--C-:B------:R-:W-:Y:S01]  /*7020*/  @P1 IMAD.IADD R4, R165, 0x1, R5.reuse ;  /* 0x00000001a5041824 */ /* 0x100fe200078e0205 */
[----:B------:R-:W-:Y:S01]  /*7030*/  @P1 IADD3 R2, PT, PT, R164, R5, RZ ;  /* 0x00000005a4021210 */ /* 0x000fe20007ffe0ff */
[----:B------:R-:W-:Y:S01]  /*7040*/  @P1 IMAD.IADD R0, R116, 0x1, R5 ;  /* 0x0000000174001824 */ /* 0x000fe200078e0205 */
[----:B------:R-:W-:Y:S06]  /*7050*/  @P0 BRA `(.L_x_104) ;  /* 0x00000000000c0947 */ /* 0x000fec0003800000 */
[----:B------:R-:W-:Y:S04]  /*7060*/  SHF.L.U32 R3, R159, 0x1f, RZ ;  /* 0x0000001f9f037819 */ /* 0x000fe800000006ff */
[----:B------:R-:W2:Y:S02]  /*7070*/  SYNCS.PHASECHK.TRANS64.TRYWAIT P0, [R118+URZ+0x70], R3 ;  /* 0x00007003760075a7 */ /* 0x000ea400080011ff */
[----:B--2---:R-:W-:Y:S05]  /*7080*/  @!P0 BRA `(.L_x_105) ;  /* 0x0000004c00488947 */ /* 0x004fea0003800000 */
.L_x_104:
[----:B------:R-:W-:Y:S05]  /*7090*/  BSYNC B0 ;  /* 0x0000000000007941 */ /* 0x000fea0003800000 */
.L_x_103:
[----:B------:R-:W-:Y:S01]  /*70a0*/  ISETP.NE.AND P0, PT, R110, RZ, PT ;  /* 0x000000ff6e00720c */ /* 0x000fe20003f05270 */
[----:B--2---:R-:W-:Y:S02]  /*70b0*/  VIADD R118, R118, 0x90 ;  /* 0x0000009076767836 */ /* 0x004fe40000000000 */
[----:B------:R-:W-:Y:S02]  /*70c0*/  IMAD.U32 R3, RZ, RZ, UR37 ;  /* 0x00000025ff037e24 */ /* 0x000fe4000f8e00ff */
[----:B------:R-:W-:Y:S03]  /*70d0*/  VIADD R160, R160, 0x1 ;  /* 0x00000001a0a07836 */ /* 0x000fe60000000000 */
[----:B------:R-:W-:Y:S05]  /*70e0*/  PRMT R3, R3, 0x654, R118 ;  /* 0x0000065403037816 */ /* 0x000fea0000000076 */
[----:B------:R2:W3:Y:S04]  /*70f0*/  @P0 LDS.128 R100, [R5+0x200] ;  /* 0x0002000005640984 */ /* 0x0004e80000000c00 */
[----:B------:R2:W4:Y:S04]  /*7100*/  @P0 LDS.128 R88, [R4+0x200] ;  /* 0x0002000004580984 */ /* 0x0005280000000c00 */
        /* <DEDUP_REMOVED lines=9> */
[----:B------:R-:W-:Y:S02]  /*71a0*/  SEL R6, RZ, 0x1, P0 ;  /* 0x00000001ff067807 */ /* 0x000fe40000000000 */
[----:B------:R-:W-:Y:S02]  /*71b0*/  SEL R160, R160, RZ, P0 ;  /* 0x000000ffa0a07207 */ /* 0x000fe40000000000 */
[----:B------:R-:W-:Y:S01]  /*71c0*/  LOP3.LUT R159, R159, R6, RZ, 0x3c, !PT ;  /* 0x000000069f9f7212 */ /* 0x000fe200078e3cff */
[----:B-----5:R2:W-:Y:S06]  /*71d0*/  SYNCS.ARRIVE.TRANS64.RED.A1T0 RZ, [R3+URZ], RZ ;  /* 0x000000ff03ff79a7 */ /* 0x0205ec00081004ff */
.L_x_102:
[----:B------:R-:W-:Y:S05]  /*71e0*/  BSYNC B1 ;  /* 0x0000000000017941 */ /* 0x000fea0003800000 */
.L_x_101:
[----:B--2---:R-:W-:Y:S05]  /*71f0*/  VIADD R3, R80, 0x40 ;  /* 0x0000004050037836 */ /* 0x004fea0000000000 */
[----:B------:R-:W-:Y:S04]  /*7200*/  SHF.R.U32.HI R3, RZ, 0x15, R3 ;  /* 0x00000015ff037819 */ /* 0x000fe80000011603 */
[----:B------:R-:W-:Y:S11]  /*7210*/  LOP3.LUT P0, RZ, R3, 0x3, R154, 0x48, !PT ;  /* 0x0000000303ff7812 */ /* 0x000ff6000780489a */
[----:B------:R-:W-:Y:S02]  /*7220*/  @!UPT UIADD3 URZ, UPT, UPT, URZ, URZ, URZ ;  /* 0x000000fffffff290 */ /* 0x000fe4000fffe0ff */
[----:B------:R-:W-:Y:S05]  /*7230*/  @!P0 BRA `(.L_x_106) ;  /* 0x0000000000408947 */ /* 0x000fea0003800000 */
[----:B------:R-:W2:Y:S01]  /*7240*/  LDCU.64 UR8, c[0x4][0x78] ;  /* 0x01000f00ff0877ac */ /* 0x000ea20008000a00 */
[----:B------:R-:W-:Y:S01]  /*7250*/  MOV R3, 0x0 ;  /* 0x0000000000037802 */ /* 0x000fe20000000f00 */
[----:B------:R-:W-:Y:S02]  /*7260*/  HFMA2 R12, -RZ, RZ, 0, 5.9604644775390625e-08 ;  /* 0x00000001ff0c7431 */ /* 0x000fe400000001ff */
[----:B------:R-:W-:Y:S02]  /*7270*/  IMAD.MOV.U32 R8, RZ, RZ, 0x192 ;  /* 0x00000192ff087424 */ /* 0x000fe400078e00ff */
[----:B------:R-:W-:Y:S01]  /*7280*/  IMAD.MOV.U32 R13, RZ, RZ, RZ ;  /* 0x000000ffff0d7224 */ /* 0x000fe200078e00ff */
[----:B------:R-:W5:Y:S01]  /*7290*/  LDCU.64 UR6, c[0x4][0x80] ;  /* 0x01001000ff0677ac */ /* 0x000f620008000a00 */
[----:B------:R-:W1:Y:S01]  /*72a0*/  LDC.64 R2, c[0x4][R3] ;  /* 0x0100000003027b82 */ /* 0x000e620000000a00 */
[----:B------:R-:W3:Y:S01]  /*72b0*/  LDCU.64 UR4, c[0x4][0x18] ;  /* 0x01000300ff0477ac */ /* 0x000ee20008000a00 */
[----:B--2---:R-:W-:Y:S01]  /*72c0*/  MOV R5, UR9 ;  /* 0x0000000900057c02 */ /* 0x004fe20008000f00 */
[----:B------:R-:W-:Y:S01]  /*72d0*/  IMAD.U32 R4, RZ, RZ, UR8 ;  /* 0x00000008ff047e24 */ /* 0x000fe2000f8e00ff */
[----:B-----5:R-:W-:Y:S01]  /*72e0*/  MOV R7, UR7 ;  /* 0x0000000700077c02 */ /* 0x020fe20008000f00 */
[----:B------:R-:W-:Y:S01]  /*72f0*/  IMAD.U32 R6, RZ, RZ, UR6 ;  /* 0x00000006ff067e24 */ /* 0x000fe2000f8e00ff */
[----:B---3--:R-:W-:Y:S01]  /*7300*/  MOV R11, UR5 ;  /* 0x00000005000b7c02 */ /* 0x008fe20008000f00 */
[----:B------:R-:W-:Y:S02]  /*7310*/  IMAD.U32 R10, RZ, RZ, UR4 ;  /* 0x00000004ff0a7e24 */ /* 0x000fe4000f8e00ff */
[----:B------:R-:W-:Y:S07]  /*7320*/  LEPC R20, `(.L_x_106) ;  /* 0x000000001014794e */ /* 0x000fee0000000000 */
[----:B-1--4-:R-:W-:Y:S05]  /*7330*/  CALL.ABS.NOINC R2 ;  /* 0x0000000002007343 */ /* 0x012fea0003c00000 */
.L_x_106:
[----:B------:R-:W-:Y:S05]  /*7340*/  WARPSYNC.ALL ;  /* 0x0000000000007948 */ /* 0x000fea0003800000 */
[----:B------:R-:W-:Y:S01]  /*7350*/  R2UR UR4, R80 ;  /* 0x00000000500472ca */ /* 0x000fe200000e0000 */
[----:B------:R-:W-:Y:S01]  /*7360*/  BSSY.RECONVERGENT B0, `(.L_x_107) ;  /* 0x000011c000007945 */ /* 0x000fe20003800200 */
[C---:B---3--:R-:W-:Y:S02]  /*7370*/  PRMT R81, R100.reuse, 0x8880, RZ ;  /* 0x0000888064517816 */ /* 0x048fe400000000ff */
[C---:B------:R-:W-:Y:S02]  /*7380*/  SHF.L.U32 R84, R100.reuse, 0x8, RZ ;  /* 0x0000000864547819 */ /* 0x040fe400000006ff */
[----:B------:R-:W-:Y:S02]  /*7390*/  SHF.L.U32 R83, R100, 0x10, RZ ;  /* 0x0000001064537819 */ /* 0x000fe400000006ff */
[----:B------:R-:W-:Y:S02]  /*73a0*/  SHF.R.S32.HI R84, RZ, 0x18, R84 ;  /* 0x00000018ff547819 */ /* 0x000fe40000011454 */
[----:B------:R-:W-:Y:S02]  /*73b0*/  SHF.R.S32.HI R83, RZ, 0x18, R83 ;  /* 0x00000018ff537819 */ /* 0x000fe40000011453 */
[----:B------:R-:W-:Y:S01]  /*73c0*/  ISETP.NE.AND P0, PT, R167, RZ, PT ;  /* 0x000000ffa700720c */ /* 0x000fe20003f05270 */
[----:B------:R-:W2:Y:S01]  /*73d0*/  LDTM.x64 R4, tmem[UR4+0x40] ;  /* 0x00004004000479ee */ /* 0x000ea20008340000 */
[----:B------:R-:W-:Y:S01]  /*73e0*/  ISETP.NE.AND P6, PT, R117, RZ, PT ;  /* 0x000000ff7500720c */ /* 0x000fe20003fc5270 */
[C---:B--2---:R-:W-:Y:S02]  /*73f0*/  IMAD R0, R78.reuse, R4, RZ ;  /* 0x000000044e007224 */ /* 0x044fe400078e02ff */
[C---:B------:R-:W-:Y:S02]  /*7400*/  IMAD R3, R78.reuse, R6, RZ ;  /* 0x000000064e037224 */ /* 0x040fe400078e02ff */
[C---:B------:R-:W-:Y:S02]  /*7410*/  IMAD R4, R78.reuse, R8, RZ ;  /* 0x000000084e047224 */ /* 0x040fe400078e02ff */
[C---:B------:R-:W-:Y:S02]  /*7420*/  IMAD R6, R78.reuse, R10, RZ ;  /* 0x0000000a4e067224 */ /* 0x040fe400078e02ff */
[C---:B------:R-:W-:Y:S02]  /*7430*/  IMAD R2, R78.reuse, R5, RZ ;  /* 0x000000054e027224 */ /* 0x040fe400078e02ff */
[C---:B------:R-:W-:Y:S02]  /*7440*/  IMAD R8, R78.reuse, R12, RZ ;  /* 0x0000000c4e087224 */ /* 0x040fe400078e02ff */
[C---:B------:R-:W-:Y:S02]  /*7450*/  IMAD R10, R78.reuse, R14, RZ ;  /* 0x0000000e4e0a7224 */ /* 0x040fe400078e02ff */
[C---:B------:R-:W-:Y:S02]  /*7460*/  IMAD R5, R78.reuse, R9, RZ ;  /* 0x000000094e057224 */ /* 0x040fe400078e02ff */
[----:B------:R-:W-:Y:S01]  /*7470*/  IMAD R0, R81, R82, R0 ;  /* 0x0000005251007224 */ /* 0x000fe200078e0200 */
[----:B------:R-:W-:Y:S01]  /*7480*/  SHF.L.U32 R81, R101, 0x8, RZ ;  /* 0x0000000865517819 */ /* 0x000fe200000006ff */
[C---:B------:R-:W-:Y:S02]  /*7490*/  IMAD R12, R78.reuse, R16, RZ ;  /* 0x000000104e0c7224 */ /* 0x040fe400078e02ff */
[C---:B------:R-:W-:Y:S01]  /*74a0*/  IMAD R14, R78.reuse, R18, RZ ;  /* 0x000000124e0e7224 */ /* 0x040fe200078e02ff */
[----:B------:R-:W-:Y:S01]  /*74b0*/  SHF.R.S32.HI R81, RZ, 0x18, R81 ;  /* 0x00000018ff517819 */ /* 0x000fe20000011451 */
[C---:B------:R-:W-:Y:S02]  /*74c0*/  IMAD R9, R78.reuse, R13, RZ ;  /* 0x0000000d4e097224 */ /* 0x040fe400078e02ff */
[C---:B------:R-:W-:Y:S02]  /*74d0*/  IMAD R16, R78.reuse, R20, RZ ;  /* 0x000000144e107224 */ /* 0x040fe400078e02ff */
[C---:B------:R-:W-:Y:S02]  /*74e0*/  IMAD R18, R78.reuse, R22, RZ ;  /* 0x000000164e127224 */ /* 0x040fe400078e02ff */
[C---:B------:R-:W-:Y:S02]  /*74f0*/  IMAD R13, R78.reuse, R17, RZ ;  /* 0x000000114e0d7224 */ /* 0x040fe400078e02ff */
[C---:B------:R-:W-:Y:S02]  /*7500*/  IMAD R20, R78.reuse, R24, RZ ;  /* 0x000000184e147224 */ /* 0x040fe400078e02ff */
[C---:B------:R-:W-:Y:S02]  /*7510*/  IMAD R22, R78.reuse, R26, RZ ;  /* 0x0000001a4e167224 */ /* 0x040fe400078e02ff */
[----:B------:R-:W-:Y:S01]  /*7520*/  IMAD R2, R83, R82, R2 ;  /* 0x0000005253027224 */ /* 0x000fe200078e0202 */
[----:B------:R-:W-:Y:S01]  /*7530*/  SHF.R.S32.HI R83, RZ, 0x18, R101 ;  /* 0x00000018ff537819 */ /* 0x000fe20000011465 */
[C---:B------:R-:W-:Y:S02]  /*7540*/  IMAD R17, R78.reuse, R21, RZ ;  /* 0x000000154e117224 */ /* 0x040fe400078e02ff */
[C---:B------:R-:W-:Y:S02]  /*7550*/  IMAD R24, R78.reuse, R28, RZ ;  /* 0x0000001c4e187224 */ /* 0x040fe400078e02ff */
[C---:B------:R-:W-:Y:S02]  /*7560*/  IMAD R26, R78.reuse, R30, RZ ;  /* 0x0000001e4e1a7224 */ /* 0x040fe400078e02ff */
[C---:B------:R-:W-:Y:S02]  /*7570*/  IMAD R21, R78.reuse, R25, RZ ;  /* 0x000000194e157224 */ /* 0x040fe400078e02ff */
[C---:B------:R-:W-:Y:S02]  /*7580*/  IMAD R28, R78.reuse, R32, RZ ;  /* 0x000000204e1c7224 */ /* 0x040fe400078e02ff */
[----:B------:R-:W-:Y:S02]  /*7590*/  IMAD R30, R78, R34, RZ ;  /* 0x000000224e1e7224 */ /* 0x000fe400078e02ff */
[----:B------:R-:W-:Y:S02]  /*75a0*/  IMAD R3, R84, R82, R3 ;  /* 0x0000005254037224 */ /* 0x000fe400078e0203 */
[C---:B------:R-:W-:Y:S02]  /*75b0*/  IMAD R25, R78.reuse, R29, RZ ;  /* 0x0000001d4e197224 */ /* 0x040fe400078e02ff */
        /* <DEDUP_REMOVED lines=14> */
[C---:B------:R-:W-:Y:S01]  /*76a0*/  IMAD R60, R78.reuse, R64, RZ ;  /* 0x000000404e3c7224 */ /* 0x040fe200078e02ff */
[----:B------:R-:W-:Y:S01]  /*76b0*/  SHF.R.S32.HI R64, RZ, 0x18, R100 ;  /* 0x00000018ff407819 */ /* 0x000fe20000011464 */
[C---:B------:R-:W-:Y:S02]  /*76c0*/  IMAD R34, R78.reuse, R38, RZ ;  /* 0x000000264e227224 */ /* 0x040fe400078e02ff */
[C---:B------:R-:W-:Y:S02]  /*76d0*/  IMAD R38, R78.reuse, R42, RZ ;  /* 0x0000002a4e267224 */ /* 0x040fe400078e02ff */
[C---:B------:R-:W-:Y:S02]  /*76e0*/  IMAD R57, R78.reuse, R61, RZ ;  /* 0x0000003d4e397224 */ /* 0x040fe400078e02ff */
[C---:B------:R-:W-:Y:S01]  /*76f0*/  IMAD R61, R78.reuse, R65, RZ ;  /* 0x000000414e3d7224 */ /* 0x040fe200078e02ff */
[C---:B------:R-:W-:Y:S01]  /*7700*/  PRMT R65, R101.reuse, 0x8880, RZ ;  /* 0x0000888065417816 */ /* 0x040fe200000000ff */
[C---:B------:R-:W-:Y:S02]  /*7710*/  IMAD R42, R78.reuse, R46, RZ ;  /* 0x0000002e4e2a7224 */ /* 0x040fe400078e02ff */
[C---:B------:R-:W-:Y:S02]  /*7720*/  IMAD R46, R78.reuse, R50, RZ ;  /* 0x000000324e2e7224 */ /* 0x040fe400078e02ff */
[C---:B------:R-:W-:Y:S02]  /*7730*/  IMAD R51, R78.reuse, R51, RZ ;  /* 0x000000334e337224 */ /* 0x040fe400078e02ff */
[C---:B------:R-:W-:Y:S02]  /*7740*/  IMAD R50, R78.reuse, R54, RZ ;  /* 0x000000364e327224 */ /* 0x040fe400078e02ff */
[C---:B------:R-:W-:Y:S02]  /*7750*/  IMAD R54, R78.reuse, R58, RZ ;  /* 0x0000003a4e367224 */ /* 0x040fe400078e02ff */
[C---:B------:R-:W-:Y:S02]  /*7760*/  IMAD R58, R78.reuse, R62, RZ ;  /* 0x0000003e4e3a7224 */ /* 0x040fe400078e02ff */
[C---:B------:R-:W-:Y:S01]  /*7770*/  IMAD R62, R78.reuse, R66, RZ ;  /* 0x000000424e3e7224 */ /* 0x040fe200078e02ff */
[----:B------:R-:W-:Y:S01]  /*7780*/  SHF.L.U32 R66, R101, 0x10, RZ ;  /* 0x0000001065427819 */ /* 0x000fe200000006ff */
[C---:B------:R-:W-:Y:S02]  /*7790*/  IMAD R7, R78.reuse, R7, RZ ;  /* 0x000000074e077224 */ /* 0x040fe400078e02ff */
[----:B------:R-:W-:Y:S01]  /*77a0*/  IMAD R11, R78, R11, RZ ;  /* 0x0000000b4e0b7224 */ /* 0x000fe200078e02ff */
[----:B------:R-:W-:Y:S01]  /*77b0*/  SHF.R.S32.HI R66, RZ, 0x18, R66 ;  /* 0x00000018ff427819 */ /* 0x000fe20000011442 */
[-C--:B------:R-:W-:Y:S01]  /*77c0*/  IMAD R7, R64, R82.reuse, R7 ;  /* 0x0000005240077224 */ /* 0x080fe200078e0207 */
[C---:B------:R-:W-:Y:S01]  /*77d0*/  PRMT R64, R102.reuse, 0x8880, RZ ;  /* 0x0000888066407816 */ /* 0x040fe200000000ff */
[-C--:B------:R-:W-:Y:S01]  /*77e0*/  IMAD R4, R65, R82.reuse, R4 ;  /* 0x0000005241047224 */ /* 0x080fe200078e0204 */
[----:B------:R-:W-:Y:S01]  /*77f0*/  SHF.L.U32 R65, R102, 0x10, RZ ;  /* 0x0000001066417819 */ /* 0x000fe200000006ff */
[-C--:B------:R-:W-:Y:S02]  /*7800*/  IMAD R5, R66, R82.reuse, R5 ;  /* 0x0000005242057224 */ /* 0x080fe400078e0205 */
[-C--:B------:R-:W-:Y:S01]  /*7810*/  IMAD R6, R81, R82.reuse, R6 ;  /* 0x0000005251067224 */ /* 0x080fe200078e0206 */
[----:B------:R-:W-:Y:S01]  /*7820*/  I2IP.S8.S32.SAT R81, R7, R3, RZ ;  /* 0x0000000307517239 */ /* 0x000fe200000014ff */
[----:B------:R-:W-:Y:S01]  /*7830*/  IMAD R11, R83, R82, R11 ;  /* 0x00000052530b7224 */ /* 0x000fe200078e020b */
[----:B------:R-:W-:Y:S01]  /*7840*/  SHF.L.U32 R7, R102, 0x8, RZ ;  /* 0x0000000866077819 */ /* 0x000fe200000006ff */
[C---:B------:R-:W-:Y:S01]  /*7850*/  IMAD R15, R78.reuse, R15, RZ ;  /* 0x0000000f4e0f7224 */ /* 0x040fe200078e02ff */
[----:B------:R-:W-:Y:S01]  /*7860*/  MOV R3, R64 ;  /* 0x0000004000037202 */ /* 0x000fe20000000f00 */
[C---:B------:R-:W-:Y:S01]  /*7870*/  IMAD R19, R78.reuse, R19, RZ ;  /* 0x000000134e137224 */ /* 0x040fe200078e02ff */
[----:B------:R-:W-:Y:S01]  /*7880*/  I2IP.S8.S32.SAT R11, R11, R6, RZ ;  /* 0x000000060b0b7239 */ /* 0x000fe200000014ff */
[C---:B------:R-:W-:Y:S01]  /*7890*/  IMAD R23, R78.reuse, R23, RZ ;  /* 0x000000174e177224 */ /* 0x040fe200078e02ff */
[----:B------:R-:W-:Y:S01]  /*78a0*/  SHF.R.S32.HI R6, RZ, 0x18, R65 ;  /* 0x00000018ff067819 */ /* 0x000fe20000011441 */
[----:B------:R-:W-:Y:S01]  /*78b0*/  IMAD R8, R3, R82, R8 ;  /* 0x0000005203087224 */ /* 0x000fe200078e0208 */
[----:B------:R-:W-:Y:S01]  /*78c0*/  SHF.R.S32.HI R7, RZ, 0x18, R7 ;  /* 0x00000018ff077819 */ /* 0x000fe20000011407 */
[----:B------:R-:W-:Y:S01]  /*78d0*/  IMAD R27, R78, R27, RZ ;  /* 0x0000001b4e1b7224 */ /* 0x000fe200078e02ff */
[----:B------:R-:W-:Y:S01]  /*78e0*/  I2IP.S8.S32.SAT R84, R2, R0, R81 ;  /* 0x0000000002547239 */ /* 0x000fe20000001451 */
[-C--:B------:R-:W-:Y:S01]  /*78f0*/  IMAD R9, R6, R82.reuse, R9 ;  /* 0x0000005206097224 */ /* 0x080fe200078e0209 */
[----:B------:R-:W-:Y:S01]  /*7900*/  SHF.L.U32 R2, R103, 0x10, RZ ;  /* 0x0000001067027819 */ /* 0x000fe200000006ff */
[----:B------:R-:W-:Y:S01]  /*7910*/  IMAD R10, R7, R82, R10 ;  /* 0x00000052070a7224 */ /* 0x000fe200078e020a */
[----:B------:R-:W-:Y:S01]  /*7920*/  SHF.R.S32.HI R0, RZ, 0x18, R102 ;  /* 0x00000018ff007819 */ /* 0x000fe20000011466 */
[C---:B------:R-:W-:Y:S01]  /*7930*/  IMAD R31, R78.reuse, R31, RZ ;  /* 0x0000001f4e1f7224 */ /* 0x040fe200078e02ff */
[----:B------:R-:W-:Y:S01]  /*7940*/  I2IP.S8.S32.SAT R85, R5, R4, R11 ;  /* 0x0000000405557239 */ /* 0x000fe2000000140b */
[----:B------:R-:W-:Y:S01]  /*7950*/  IMAD R35, R78, R35, RZ ;  /* 0x000000234e237224 */ /* 0x000fe200078e02ff */
[C---:B------:R-:W-:Y:S01]  /*7960*/  PRMT R3, R103.reuse, 0x8880, RZ ;  /* 0x0000888067037816 */ /* 0x040fe200000000ff */
[-C--:B------:R-:W-:Y:S01]  /*7970*/  IMAD R15, R0, R82.reuse, R15 ;  /* 0x00000052000f7224 */ /* 0x080fe200078e020f */
[----:B------:R-:W-:Y:S01]  /*7980*/  SHF.L.U32 R5, R103, 0x8, RZ ;  /* 0x0000000867057819 */ /* 0x000fe200000006ff */
[C---:B------:R-:W-:Y:S01]  /*7990*/  IMAD R39, R78.reuse, R39, RZ ;  /* 0x000000274e277224 */ /* 0x040fe200078e02ff */
[----:B------:R-:W-:Y:S01]  /*79a0*/  SHF.R.S32.HI R2, RZ, 0x18, R2 ;  /* 0x00000018ff027819 */ /* 0x000fe20000011402 */
[-C--:B------:R-:W-:Y:S01]  /*79b0*/  IMAD R12, R3, R82.reuse, R12 ;  /* 0x00000052030c7224 */ /* 0x080fe200078e020c */
[----:B------:R-:W-:Y:S01]  /*79c0*/  SHF.R.S32.HI R5, RZ, 0x18, R5 ;  /* 0x00000018ff057819 */ /* 0x000fe20000011405 */
[----:B------:R-:W-:Y:S01]  /*79d0*/  IMAD R43, R78, R43, RZ ;  /* 0x0000002b4e2b7224 */ /* 0x000fe200078e02ff */
[----:B------:R-:W-:Y:S01]  /*79e0*/  SHF.R.S32.HI R4, RZ, 0x18, R103 ;  /* 0x00000018ff047819 */ /* 0x000fe20000011467 */
[-C--:B------:R-:W-:Y:S01]  /*79f0*/  IMAD R13, R2, R82.reuse, R13 ;  /* 0x00000052020d7224 */ /* 0x080fe200078e020d */
[C---:B----4-:R-:W-:Y:S01]  /*7a00*/  SHF.L.U32 R0, R88.reuse, 0x10, RZ ;  /* 0x0000001058007819 */ /* 0x050fe200000006ff */
[-C--:B------:R-:W-:Y:S01]  /*7a10*/  IMAD R14, R5, R82.reuse, R14 ;  /* 0x00000052050e7224 */ /* 0x080fe200078e020e */
[C---:B------:R-:W-:Y:S01]  /*7a20*/  PRMT R3, R88.reuse, 0x8880, RZ ;  /* 0x0000888058037816 */ /* 0x040fe200000000ff */
[----:B------:R-:W-:Y:S01]  /*7a30*/  IMAD.SHL.U32 R2, R88, 0x100, RZ ;  /* 0x0000010058027824 */ /* 0x000fe200078e00ff */
[----:B------:R-:W-:Y:S01]  /*7a40*/  SHF.R.S32.HI R0, RZ, 0x18, R0 ;  /* 0x00000018ff007819 */ /* 0x000fe20000011400 */
[-C--:B------:R-:W-:Y:S01]  /*7a50*/  IMAD R19, R4, R82.reuse, R19 ;  /* 0x0000005204137224 */ /* 0x080fe200078e0213 */
[----:B------:R-:W-:Y:S01]  /*7a60*/  SHF.L.U32 R4, R89, 0x10, RZ ;  /* 0x0000001059047819 */ /* 0x000fe200000006ff */
[-C--:B------:R-:W-:Y:S01]  /*7a70*/  IMAD R16, R3, R82.reuse, R16 ;  /* 0x0000005203107224 */ /* 0x080fe200078e0210 */
[----:B------:R-:W-:Y:S01]  /*7a80*/  SHF.R.S32.HI R5, RZ, 0x18, R2 ;  /* 0x00000018ff057819 */ /* 0x000fe20000011402 */
[-C--:B------:R-:W-:Y:S01]  /*7a90*/  IMAD R17, R0, R82.reuse, R17 ;  /* 0x0000005200117224 */ /* 0x080fe200078e0211 */
[----:B------:R-:W-:Y:S01]  /*7aa0*/  SHF.R.S32.HI R0, RZ, 0x18, R88 ;  /* 0x00000018ff007819 */ /* 0x000fe20000011458 */
[----:B------:R-:W-:Y:S01]  /*7ab0*/  IMAD R47, R78, R47, RZ ;  /* 0x0000002f4e2f7224 */ /* 0x000fe200078e02ff */
[----:B------:R-:W-:Y:S01]  /*7ac0*/  PRMT R3, R89, 0x8880, RZ ;  /* 0x0000888059037816 */ /* 0x000fe200000000ff */
[-C--:B------:R-:W-:Y:S01]  /*7ad0*/  IMAD R18, R5, R82.reuse, R18 ;  /* 0x0000005205127224 */ /* 0x080fe200078e0212 */
[----:B------:R-:W-:Y:S01]  /*7ae0*/  SHF.L.U32 R2, R89, 0x8, RZ ;  /* 0x0000000859027819 */ /* 0x000fe200000006ff */
[-C--:B------:R-:W-:Y:S01]  /*7af0*/  IMAD R23, R0, R82.reuse, R23 ;  /* 0x0000005200177224 */ /* 0x080fe200078e0217 */
[----:B------:R-:W-:Y:S01]  /*7b00*/  SHF.R.S32.HI R0, RZ, 0x18, R4 ;  /* 0x00000018ff007819 */ /* 0x000fe20000011404 */
[-C--:B------:R-:W-:Y:S01]  /*7b10*/  IMAD R20, R3, R82.reuse, R20 ;  /* 0x0000005203147224 */ /* 0x080fe200078e0214 */
[----:B------:R-:W-:Y:S01]  /*7b20*/  SHF.R.S32.HI R5, RZ, 0x18, R2 ;  /* 0x00000018ff057819 */ /* 0x000fe20000011402 */
[----:B------:R-:W-:Y:S01]  /*7b30*/  IMAD R55, R78, R55, RZ ;  /* 0x000000374e377224 */ /* 0x000fe200078e02ff */
[----:B------:R-:W-:Y:S01]  /*7b40*/  SHF.R.S32.HI R2, RZ, 0x18, R89 ;  /* 0x00000018ff027819 */ /* 0x000fe20000011459 */
[-C--:B------:R-:W-:Y:S01]  /*7b50*/  IMAD R21, R0, R82.reuse, R21 ;  /* 0x0000005200157224 */ /* 0x080fe200078e0215 */
[C---:B------:R-:W-:Y:S01]  /*7b60*/  SHF.L.U32 R0, R90.reuse, 0x10, RZ ;  /* 0x000000105a007819 */ /* 0x040fe200000006ff */
[-C--:B------:R-:W-:Y:S01]  /*7b70*/  IMAD R22, R5, R82.reuse, R22 ;  /* 0x0000005205167224 */ /* 0x080fe200078e0216 */
[----:B------:R-:W-:Y:S01]  /*7b80*/  PRMT R3, R90, 0x8880, RZ ;  /* 0x000088805a037816 */ /* 0x000fe200000000ff */
        /* <DEDUP_REMOVED lines=9> */
[----:B------:R-:W-:Y:S01]  /*7c20*/  SHF.L.U32 R0, R91, 0x10, RZ ;  /* 0x000000105b007819 */ /* 0x000fe200000006ff */
[-C--:B------:R-:W-:Y:S01]  /*7c30*/  IMAD R26, R5, R82.reuse, R26 ;  /* 0x00000052051a7224 */ /* 0x080fe200078e021a */
[C---:B------:R-:W-:Y:S01]  /*7c40*/  PRMT R3, R91.reuse, 0x8880, RZ ;  /* 0x000088805b037816 */ /* 0x040fe200000000ff */
[-C--:B------:R-:W-:Y:S01]  /*7c50*/  IMAD R31, R2, R82.reuse, R31 ;  /* 0x00000052021f7224 */ /* 0x080fe200078e021f */
[----:B------:R-:W-:Y:S01]  /*7c60*/  SHF.L.U32 R2, R91, 0x8, RZ ;  /* 0x000000085b027819 */ /* 0x000fe200000006ff */
[----:B------:R-:W-:Y:S01]  /*7c70*/  IMAD R67, R78, R67, RZ ;  /* 0x000000434e437224 */ /* 0x000fe200078e02ff */
[----:B------:R-:W-:Y:S01]  /*7c80*/  SHF.R.S32.HI R0, RZ, 0x18, R0 ;  /* 0x00000018ff007819 */ /* 0x000fe20000011400 */
[-C--:B------:R-:W-:Y:S01]  /*7c90*/  IMAD R28, R3, R82.reuse, R28 ;  /* 0x00000052031c7224 */ /* 0x080fe200078e021c */
[----:B------:R-:W-:Y:S02]  /*7ca0*/  SHF.R.S32.HI R5, RZ, 0x18, R2 ;  /* 0x00000018ff057819 */ /* 0x000fe40000011402 */
[----:B------:R-:W-:Y:S01]  /*7cb0*/  SHF.R.S32.HI R2, RZ, 0x18, R91 ;  /* 0x00000018ff027819 */ /* 0x000fe2000001145b */
[-C--:B------:R-:W-:Y:S01]  /*7cc0*/  IMAD R29, R0, R82.reuse, R29 ;  /* 0x00000052001d7224 */ /* 0x080fe200078e021d */
[C---:B-1----:R-:W-:Y:S01]  /*7cd0*/  PRMT R3, R92.reuse, 0x8880, RZ ;  /* 0x000088805c037816 */ /* 0x042fe200000000ff */
[----:B------:R-:W-:Y:S01]  /*7ce0*/  IMAD.U32 R0, R92, 0x10000, RZ ;  /* 0x000100005c007824 */ /* 0x000fe200078e00ff */
[----:B------:R-:W-:Y:S01]  /*7cf0*/  SHF.L.U32 R4, R93, 0x10, RZ ;  /* 0x000000105d047819 */ /* 0x000fe200000006ff */
[----:B------:R-:W-:Y:S01]  /*7d00*/  IMAD R30, R5, R82, R30 ;  /* 0x00000052051e7224 */ /* 0x000fe200078e021e */
[----:B------:R-:W-:Y:S01]  /*7d10*/  I2IP.S8.S32.SAT R10, R15, R10, RZ ;  /* 0x0000000a0f0a7239 */ /* 0x000fe200000014ff */
[-C--:B------:R-:W-:Y:S01]  /*7d20*/  IMAD R35, R2, R82.reuse, R35 ;  /* 0x0000005202237224 */ /* 0x080fe200078e0223 */
[----:B------:R-:W-:Y:S01]  /*7d30*/  SHF.L.U32 R2, R92, 0x8, RZ ;  /* 0x000000085c027819 */ /* 0x000fe200000006ff */
[-C--:B------:R-:W-:Y:S01]  /*7d40*/  IMAD R32, R3, R82.reuse, R32 ;  /* 0x0000005203207224 */ /* 0x080fe200078e0220 */
[----:B------:R-:W-:Y:S02]  /*7d50*/  SHF.R.S32.HI R0, RZ, 0x18, R0 ;  /* 0x00000018ff007819 */ /* 0x000fe40000011400 */
[----:B------:R-:W-:Y:S02]  /*7d60*/  SHF.R.S32.HI R5, RZ, 0x18, R2 ;  /* 0x00000018ff057819 */ /* 0x000fe40000011402 */
[----:B------:R-:W-:Y:S01]  /*7d70*/  PRMT R3, R93, 0x8880, RZ ;  /* 0x000088805d037816 */ /* 0x000fe200000000ff */
[-C--:B------:R-:W-:Y:S01]  /*7d80*/  IMAD R33, R0, R82.reuse, R33 ;  /* 0x0000005200217224 */ /* 0x080fe200078e0221 */
[----:B------:R-:W-:Y:S01]  /*7d90*/  SHF.R.S32.HI R0, RZ, 0x18, R92 ;  /* 0x00000018ff007819 */ /* 0x000fe2000001145c */
[----:B------:R-:W-:Y:S01]  /*7da0*/  IMAD R34, R5, R82, R34 ;  /* 0x0000005205227224 */ /* 0x000fe200078e0222 */
[----:B------:R-:W-:Y:S02]  /*7db0*/  SHF.L.U32 R2, R93, 0x8, RZ ;  /* 0x000000085d027819 */ /* 0x000fe400000006ff */
[----:B------:R-:W-:Y:S01]  /*7dc0*/  I2IP.S8.S32.SAT R14, R19, R14, RZ ;  /* 0x0000000e130e7239 */ /* 0x000fe200000014ff */
[-C--:B------:R-:W-:Y:S01]  /*7dd0*/  IMAD R39, R0, R82.reuse, R39 ;  /* 0x0000005200277224 */ /* 0x080fe200078e0227 */
[----:B------:R-:W-:Y:S01]  /*7de0*/  SHF.R.S32.HI R0, RZ, 0x18, R4 ;  /* 0x00000018ff007819 */ /* 0x000fe20000011404 */
[-C--:B------:R-:W-:Y:S01]  /*7df0*/  IMAD R36, R3, R82.reuse, R36 ;  /* 0x0000005203247224 */ /* 0x080fe200078e0224 */
[----:B------:R-:W-:Y:S02]  /*7e00*/  SHF.R.S32.HI R5, RZ, 0x18, R2 ;  /* 0x00000018ff057819 */ /* 0x000fe40000011402 */
[----:B------:R-:W-:Y:S01]  /*7e10*/  SHF.L.U32 R2, R94, 0x10, RZ ;  /* 0x000000105e027819 */ /* 0x000fe200000006ff */
[-C--:B------:R-:W-:Y:S01]  /*7e20*/  IMAD R37, R0, R82.reuse, R37 ;  /* 0x0000005200257224 */ /* 0x080fe200078e0225 */
[----:B------:R-:W-:Y:S01]  /*7e30*/  SHF.R.S32.HI R0, RZ, 0x18, R93 ;  /* 0x00000018ff007819 */ /* 0x000fe2000001145d */
[-C--:B------:R-:W-:Y:S01]  /*7e40*/  IMAD R38, R5, R82.reuse, R38 ;  /* 0x0000005205267224 */ /* 0x080fe200078e0226 */
[C---:B------:R-:W-:Y:S02]  /*7e50*/  PRMT R3, R94.reuse, 0x8880, RZ ;  /* 0x000088805e037816 */ /* 0x040fe400000000ff */
[----:B------:R-:W-:Y:S01]  /*7e60*/  SHF.L.U32 R5, R94, 0x8, RZ ;  /* 0x000000085e057819 */ /* 0x000fe200000006ff */
[-C--:B------:R-:W-:Y:S01]  /*7e70*/  IMAD R43, R0, R82.reuse, R43 ;  /* 0x00000052002b7224 */ /* 0x080fe200078e022b */
[----:B------:R-:W-:Y:S01]  /*7e80*/  SHF.R.S32.HI R2, RZ, 0x18, R2 ;  /* 0x00000018ff027819 */ /* 0x000fe20000011402 */
[-C--:B------:R-:W-:Y:S01]  /*7e90*/  IMAD R40, R3, R82.reuse, R40 ;  /* 0x0000005203287224 */ /* 0x080fe200078e0228 */
[----:B------:R-:W-:Y:S02]  /*7ea0*/  SHF.R.S32.HI R5, RZ, 0x18, R5 ;  /* 0x00000018ff057819 */ /* 0x000fe40000011405 */
[----:B------:R-:W-:Y:S01]  /*7eb0*/  SHF.R.S32.HI R4, RZ, 0x18, R94 ;  /* 0x00000018ff047819 */ /* 0x000fe2000001145e */
[-C--:B------:R-:W-:Y:S01]  /*7ec0*/  IMAD R41, R2, R82.reuse, R41 ;  /* 0x0000005202297224 */ /* 0x080fe200078e0229 */
[----:B------:R-:W-:Y:S01]  /*7ed0*/  SHF.L.U32 R0, R95, 0x10, RZ ;  /* 0x000000105f007819 */ /* 0x000fe200000006ff */
[-C--:B------:R-:W-:Y:S01]  /*7ee0*/  IMAD R42, R5, R82.reuse, R42 ;  /* 0x00000052052a7224 */ /* 0x080fe200078e022a */
[C---:B------:R-:W-:Y:S01]  /*7ef0*/  PRMT R3, R95.reuse, 0x8880, RZ ;  /* 0x000088805f037816 */ /* 0x040fe200000000ff */
[-C--:B------:R-:W-:Y:S01]  /*7f00*/  IMAD R47, R4, R82.reuse, R47 ;  /* 0x00000052042f7224 */ /* 0x080fe200078e022f */
[----:B------:R-:W-:Y:S02]  /*7f10*/  SHF.L.U32 R2, R95, 0x8, RZ ;  /* 0x000000085f027819 */ /* 0x000fe400000006ff */
[----:B------:R-:W-:Y:S01]  /*7f20*/  SHF.R.S32.HI R0, RZ, 0x18, R0 ;  /* 0x00000018ff007819 */ /* 0x000fe20000011400 */
[-C--:B------:R-:W-:Y:S01]  /*7f30*/  IMAD R44, R3, R82.reuse, R44 ;  /* 0x00000052032c7224 */ /* 0x080fe200078e022c */
[----:B------:R-:W-:Y:S02]  /*7f40*/  SHF.R.S32.HI R5, RZ, 0x18, R2 ;  /* 0x00000018ff057819 */ /* 0x000fe40000011402 */
[----:B------:R-:W-:Y:S01]  /*7f50*/  SHF.R.S32.HI R2, RZ, 0x18, R95 ;  /* 0x00000018ff027819 */ /* 0x000fe2000001145f */
[-C--:B------:R-:W-:Y:S01]  /*7f60*/  IMAD R45, R0, R82.reuse, R45 ;  /* 0x00000052002d7224 */ /* 0x080fe200078e022d */
[----:B------:R-:W-:Y:S01]  /*7f70*/  PRMT R3, R96, 0x8880, RZ ;  /* 0x0000888060037816 */ /* 0x000fe200000000ff */
[-C--:B------:R-:W-:Y:S01]  /*7f80*/  IMAD R46, R5, R82.reuse, R46 ;  /* 0x00000052052e7224 */ /* 0x080fe200078e022e */
[C---:B------:R-:W-:Y:S01]  /*7f90*/  SHF.L.U32 R4, R97.reuse, 0x10, RZ ;  /* 0x0000001061047819 */ /* 0x040fe200000006ff */
[-C--:B------:R-:W-:Y:S01]  /*7fa0*/  IMAD R51, R2, R82.reuse, R51 ;  /* 0x0000005202337224 */ /* 0x080fe200078e0233 */
[----:B------:R-:W-:Y:S01]  /*7fb0*/  SHF.R.S32.HI R2, RZ, 0x18, R96 ;  /* 0x00000018ff027819 */ /* 0x000fe20000011460 */
[C---:B------:R-:W-:Y:S01]  /*7fc0*/  IMAD.U32 R0, R96.reuse, 0x10000, RZ ;  /* 0x0001000060007824 */ /* 0x040fe200078e00ff */
[----:B------:R-:W-:Y:S01]  /*7fd0*/  PRMT R5, R97, 0x8880, RZ ;  /* 0x0000888061057816 */ /* 0x000fe200000000ff */
[-C--:B------:R-:W-:Y:S01]  /*7fe0*/  IMAD R48, R3, R82.reuse, R48 ;  /* 0x0000005203307224 */ /* 0x080fe200078e0230 */
[----:B------:R-:W-:Y:S02]  /*7ff0*/  SHF.L.U32 R3, R96, 0x8, RZ ;  /* 0x0000000860037819 */ /* 0x000fe400000006ff */
[----:B------:R-:W-:Y:S02]  /*8000*/  SHF.R.S32.HI R0, RZ, 0x18, R0 ;  /* 0x00000018ff007819 */ /* 0x000fe40000011400 */
[----:B------:R-:W-:Y:S02]  /*8010*/  SHF.R.S32.HI R3, RZ, 0x18, R3 ;  /* 0x00000018ff037819 */ /* 0x000fe40000011403 */
[----:B------:R-:W-:Y:S01]  /*8020*/  SHF.R.S32.HI R4, RZ, 0x18, R4 ;  /* 0x00000018ff047819 */ /* 0x000fe20000011404 */
[-C--:B------:R-:W-:Y:S01]  /*8030*/  IMAD R49, R0, R82.reuse, R49 ;  /* 0x0000005200317224 */ /* 0x080fe200078e0231 */
[----:B------:R-:W-:Y:S01]  /*8040*/  SHF.R.S32.HI R0, RZ, 0x18, R97 ;  /* 0x00000018ff007819 */ /* 0x000fe20000011461 */
[-C--:B------:R-:W-:Y:S01]  /*8050*/  IMAD R50, R3, R82.reuse, R50 ;  /* 0x0000005203327224 */ /* 0x080fe200078e0232 */
[----:B------:R-:W-:Y:S01]  /*8060*/  SHF.L.U32 R3, R97, 0x8, RZ ;  /* 0x0000000861037819 */ /* 0x000fe200000006ff */
[-C--:B------:R-:W-:Y:S01]  /*8070*/  IMAD R55, R2, R82.reuse, R55 ;  /* 0x0000005202377224 */ /* 0x080fe200078e0237 */
        /* <DEDUP_REMOVED lines=8> */
[----:B------:R-:W-:Y:S01]  /*8100*/  IMAD R59, R0, R82, R59 ;  /* 0x00000052003b7224 */ /* 0x000fe200078e023b */
[----:B------:R-:W-:Y:S01]  /*8110*/  I2IP.S8.S32.SAT R18, R23, R18, RZ ;  /* 0x0000001217127239 */ /* 0x000fe200000014ff */
[----:B------:R-:W-:Y:S01]  /*8120*/  IMAD R56, R5, R82, R56 ;  /* 0x0000005205387224 */ /* 0x000fe200078e0238 */
[----:B------:R-:W-:Y:S01]  /*8130*/  I2IP.S8.S32.SAT R86, R9, R8, R10 ;  /* 0x0000000809567239 */ /* 0x000fe2000000140a */
[----:B------:R-:W-:Y:S01]  /*8140*/  IMAD R57, R2, R82, R57 ;  /* 0x0000005202397224 */ /* 0x000fe200078e0239 */
[----:B------:R-:W-:Y:S02]  /*8150*/  I2IP.S8.S32.SAT R87, R13, R12, R14 ;  /* 0x0000000c0d577239 */ /* 0x000fe4000000140e */
[----:B------:R-:W-:Y:S02]  /*8160*/  SHF.R.S32.HI R7, RZ, 0x18, R7 ;  /* 0x00000018ff077819 */ /* 0x000fe40000011407 */
[----:B------:R-:W-:Y:S01]  /*8170*/  SHF.L.U32 R2, R99, 0x10, RZ ;  /* 0x0000001063027819 */ /* 0x000fe200000006ff */
[----:B------:R1:W-:Y:S01]  /*8180*/  STS.128 [R153+UR49+0xa200], R84 ;  /* 0x00a2005499007988 */ /* 0x0003e20008000c31 */
[----:B------:R-:W-:Y:S01]  /*8190*/  SHF.R.S32.HI R0, RZ, 0x18, R98 ;  /* 0x00000018ff007819 */ /* 0x000fe20000011462 */
[----:B------:R-:W-:Y:S01]  /*81a0*/  IMAD R58, R7, R82, R58 ;  /* 0x00000052073a7224 */ /* 0x000fe200078e023a */
[----:B------:R-:W-:Y:S02]  /*81b0*/  I2IP.S8.S32.SAT R16, R17, R16, R18 ;  /* 0x0000001011107239 */ /* 0x000fe40000001412 */
[----:B------:R-:W-:Y:S01]  /*81c0*/  I2IP.S8.S32.SAT R17, R27, R22, RZ ;  /* 0x000000161b117239 */ /* 0x000fe200000014ff */
[----:B------:R-:W-:Y:S01]  /*81d0*/  IMAD R63, R0, R82, R63 ;  /* 0x00000052003f7224 */ /* 0x000fe200078e023f */
[----:B------:R-:W-:Y:S02]  /*81e0*/  I2IP.S8.S32.SAT R18, R31, R26, RZ ;  /* 0x0000001a1f127239 */ /* 0x000fe400000014ff */
[----:B------:R-:W-:Y:S02]  /*81f0*/  I2IP.S8.S32.SAT R19, R35, R30, RZ ;  /* 0x0000001e23137239 */ /* 0x000fe400000014ff */
[C---:B------:R-:W-:Y:S02]  /*8200*/  PRMT R3, R99.reuse, 0x8880, RZ ;  /* 0x0000888063037816 */ /* 0x040fe400000000ff */
[----:B------:R-:W-:Y:S02]  /*8210*/  SHF.L.U32 R5, R99, 0x8, RZ ;  /* 0x0000000863057819 */ /* 0x000fe400000006ff */
[----:B------:R-:W-:Y:S01]  /*8220*/  SHF.R.S32.HI R2, RZ, 0x18, R2 ;  /* 0x00000018ff027819 */ /* 0x000fe20000011402 */
[----:B------:R-:W-:Y:S01]  /*8230*/  IMAD R60, R3, R82, R60 ;  /* 0x00000052033c7224 */ /* 0x000fe200078e023c */
[----:B------:R-:W-:Y:S02]  /*8240*/  I2IP.S8.S32.SAT R17, R21, R20, R17 ;  /* 0x0000001415117239 */ /* 0x000fe40000001411 */
[----:B------:R-:W-:Y:S01]  /*8250*/  I2IP.S8.S32.SAT R18, R25, R24, R18 ;  /* 0x0000001819127239 */ /* 0x000fe20000001412 */
[----:B------:R-:W-:Y:S01]  /*8260*/  IMAD R61, R2, R82, R61 ;  /* 0x00000052023d7224 */ /* 0x000fe200078e023d */
[----:B------:R-:W-:Y:S02]  /*8270*/  I2IP.S8.S32.SAT R19, R29, R28, R19 ;  /* 0x0000001c1d137239 */ /* 0x000fe40000001413 */
[----:B------:R-:W-:Y:S02]  /*8280*/  SHF.R.S32.HI R5, RZ, 0x18, R5 ;  /* 0x00000018ff057819 */ /* 0x000fe40000011405 */
[----:B------:R-:W-:Y:S01]  /*8290*/  SHF.R.S32.HI R4, RZ, 0x18, R99 ;  /* 0x00000018ff047819 */ /* 0x000fe20000011463 */
[----:B------:R1:W-:Y:S01]  /*82a0*/  STS.128 [R172+0xa200], R16 ;  /* 0x00a20010ac007388 */ /* 0x0003e20000000c00 */
[----:B------:R-:W-:Y:S01]  /*82b0*/  I2IP.S8.S32.SAT R34, R39, R34, RZ ;  /* 0x0000002227227239 */ /* 0x000fe200000014ff */
[----:B------:R-:W-:Y:S01]  /*82c0*/  IMAD R62, R5, R82, R62 ;  /* 0x00000052053e7224 */ /* 0x000fe200078e023e */
[----:B------:R-:W-:Y:S01]  /*82d0*/  I2IP.S8.S32.SAT R38, R43, R38, RZ ;  /* 0x000000262b267239 */ /* 0x000fe200000014ff */
[----:B------:R-:W-:Y:S01]  /*82e0*/  IMAD R67, R4, R82, R67 ;  /* 0x0000005204437224 */ /* 0x000fe200078e0243 */
[----:B------:R-:W-:Y:S02]  /*82f0*/  I2IP.S8.S32.SAT R42, R47, R42, RZ ;  /* 0x0000002a2f2a7239 */ /* 0x000fe400000014ff */
[----:B------:R-:W-:Y:S02]  /*8300*/  I2IP.S8.S32.SAT R35, R51, R46, RZ ;  /* 0x0000002e33237239 */ /* 0x000fe400000014ff */
[----:B------:R-:W-:Y:S02]  /*8310*/  I2IP.S8.S32.SAT R32, R33, R32, R34 ;  /* 0x0000002021207239 */ /* 0x000fe40000001422 */
[----:B------:R-:W-:Y:S02]  /*8320*/  I2IP.S8.S32.SAT R33, R37, R36, R38 ;  /* 0x0000002425217239 */ /* 0x000fe40000001426 */
[----:B------:R-:W-:Y:S02]  /*8330*/  I2IP.S8.S32.SAT R34, R41, R40, R42 ;  /* 0x0000002829227239 */ /* 0x000fe4000000142a */
[----:B------:R-:W-:Y:S02]  /*8340*/  I2IP.S8.S32.SAT R35, R45, R44, R35 ;  /* 0x0000002c2d237239 */ /* 0x000fe40000001423 */
[----:B------:R-:W-:Y:S02]  /*8350*/  I2IP.S8.S32.SAT R50, R55, R50, RZ ;  /* 0x0000003237327239 */ /* 0x000fe400000014ff */
[----:B------:R-:W-:Y:S01]  /*8360*/  I2IP.S8.S32.SAT R54, R59, R54, RZ ;  /* 0x000000363b367239 */ /* 0x000fe200000014ff */
[----:B------:R1:W-:Y:S01]  /*8370*/  STS.128 [R171+0xa200], R32 ;  /* 0x00a20020ab007388 */ /* 0x0003e20000000c00 */
[----:B------:R-:W-:Y:S02]  /*8380*/  I2IP.S8.S32.SAT R58, R63, R58, RZ ;  /* 0x0000003a3f3a7239 */ /* 0x000fe400000014ff */
[----:B------:R-:W-:Y:S02]  /*8390*/  I2IP.S8.S32.SAT R62, R67, R62, RZ ;  /* 0x0000003e433e7239 */ /* 0x000fe400000014ff */
[----:B------:R-:W-:Y:S02]  /*83a0*/  I2IP.S8.S32.SAT R48, R49, R48, R50 ;  /* 0x0000003031307239 */ /* 0x000fe40000001432 */
[----:B------:R-:W-:Y:S02]  /*83b0*/  I2IP.S8.S32.SAT R49, R53, R52, R54 ;  /* 0x0000003435317239 */ /* 0x000fe40000001436 */
[----:B------:R-:W-:Y:S02]  /*83c0*/  I2IP.S8.S32.SAT R50, R57, R56, R58 ;  /* 0x0000003839327239 */ /* 0x000fe4000000143a */
[----:B------:R-:W-:Y:S02]  /*83d0*/  I2IP.S8.S32.SAT R51, R61, R60, R62 ;  /* 0x0000003c3d337239 */ /* 0x000fe4000000143e */
[----:B------:R-:W-:Y:S02]  /*83e0*/  LEA R0, R160, UR49, 0x3 ;  /* 0x00000031a0007c11 */ /* 0x000fe4000f8e18ff */
[----:B------:R-:W-:Y:S01]  /*83f0*/  @P6 SHF.L.U32 R3, R159, 0x1f, RZ ;  /* 0x0000001f9f036819 */ /* 0x000fe200000006ff */
        /* <DEDUP_REMOVED lines=9> */
[----:B------:R-:W-:Y:S02]  /*8490*/  UIADD3 UR8, UP0, UPT, UR52, 0x680, URZ ;  /* 0x0000068034087890 */ /* 0x000fe4000ff1e0ff */
[----:B------:R-:W-:Y:S02]  /*84a0*/  UIADD3 UR5, UPT, UPT, UR41, 0x40, URZ ;  /* 0x0000004029057890 */ /* 0x000fe4000fffe0ff */
[----:B------:R-:W-:Y:S02]  /*84b0*/  UIADD3 UR4, UPT, UPT, UR49, 0xa200, URZ ;  /* 0x0000a20031047890 */ /* 0x000fe4000fffe0ff */
[----:B------:R-:W-:Y:S01]  /*84c0*/  UIADD3.X UR9, UPT, UPT, URZ, UR53, URZ, UP0, !UPT ;  /* 0x00000035ff097290 */ /* 0x000fe200087fe4ff */
[----:B------:R-:W-:Y:S01]  /*84d0*/  UMOV UR6, UR42 ;  /* 0x0000002a00067c82 */ /* 0x000fe20008000000 */
[----:B------:R-:W-:Y:S07]  /*84e0*/  UMOV UR7, UR36 ;  /* 0x0000002400077c82 */ /* 0x000fee0008000000 */
[----:B------:R2:W-:Y:S01]  /*84f0*/  UTMASTG.3D [UR4], [UR8] ;  /* 0x00000004080073b5 */ /* 0x0005e20008010000 */
[----:B------:R0:W-:Y:S01]  /*8500*/  UTMACMDFLUSH ;  /* 0x00000000000079b7 */ /* 0x0001e20000000000 */
[----:B--2---:R-:W-:Y:S04]  /*8510*/  DEPBAR.LE SB0, 0x1 ;  /* 0x000080400000791a */ /* 0x004fe80000000000 */
.L_x_108:
[----:B------:R-:W-:Y:S05]  /*8520*/  BSYNC.RECONVERGENT B0 ;  /* 0x0000000000007941 */ /* 0x000fea0003800200 */
.L_x_107:
        /* <DEDUP_REMOVED lines=16> */
.L_x_112:
[----:B------:R-:W-:Y:S05]  /*8630*/  BSYNC B0 ;  /* 0x0000000000007941 */ /* 0x000fea0003800000 */
.L_x_111:
        /* <DEDUP_REMOVED lines=19> */
[----:B--234-:R-:W-:Y:S02]  /*8770*/  LOP3.LUT R159, R159, R0, RZ, 0x3c, !PT ;  /* 0x000000009f9f7212 */ /* 0x01cfe400078e3cff */
.L_x_110:
[----:B------:R-:W-:Y:S05]  /*8780*/  BSYNC B1 ;  /* 0x0000000000017941 */ /* 0x000fea0003800000 */
.L_x_109:
[----:B------:R-:W-:Y:S05]  /*8790*/  VIADD R3, R80, 0x80 ;  /* 0x0000008050037836 */ /* 0x000fea0000000000 */
        /* <DEDUP_REMOVED lines=9> */
[----:B------:R-:W3:Y:S01]  /*8830*/  LDCU.64 UR6, c[0x4][0x80] ;  /* 0x01001000ff0677ac */ /* 0x000ee20008000a00 */
[----:B------:R-:W4:Y:S01]  /*8840*/  LDC.64 R2, c[0x4][R3] ;  /* 0x0100000003027b82 */ /* 0x000f220000000a00 */
[----:B------:R-:W5:Y:S01]  /*8850*/  LDCU.64 UR4, c[0x4][0x18] ;  /* 0x01000300ff0477ac */ /* 0x000f620008000a00 */
[----:B--2---:R-:W-:Y:S01]  /*8860*/  MOV R5, UR9 ;  /* 0x0000000900057c02 */ /* 0x004fe20008000f00 */
[----:B------:R-:W-:Y:S01]  /*8870*/  IMAD.U32 R4, RZ, RZ, UR8 ;  /* 0x00000008ff047e24 */ /* 0x000fe2000f8e00ff */
[----:B---3--:R-:W-:Y:S01]  /*8880*/  MOV R7, UR7 ;  /* 0x0000000700077c02 */ /* 0x008fe20008000f00 */
[----:B------:R-:W-:Y:S01]  /*8890*/  IMAD.U32 R6, RZ, RZ, UR6 ;  /* 0x00000006ff067e24 */ /* 0x000fe2000f8e00ff */
[----:B-----5:R-:W-:Y:S01]  /*88a0*/  MOV R11, UR5 ;  /* 0x00000005000b7c02 */ /* 0x020fe20008000f00 */
[----:B------:R-:W-:Y:S02]  /*88b0*/  IMAD.U32 R10, RZ, RZ, UR4 ;  /* 0x00000004ff0a7e24 */ /* 0x000fe4000f8e00ff */
[----:B------:R-:W-:Y:S07]  /*88c0*/  LEPC R20, `(.L_x_114) ;  /* 0x000000001014794e */ /* 0x000fee0000000000 */
[----:B-1--4-:R-:W-:Y:S05]  /*88d0*/  CALL.ABS.NOINC R2 ;  /* 0x0000000002007343 */ /* 0x012fea0003c00000 */
.L_x_114:
[----:B------:R-:W-:Y:S05]  /*88e0*/  WARPSYNC.ALL ;  /* 0x0000000000007948 */ /* 0x000fea0003800000 */
[----:B------:R-:W-:Y:S01]  /*88f0*/  R2UR UR4, R80 ;  /* 0x00000000500472ca */ /* 0x000fe200000e0000 */
[----:B------:R-:W-:Y:S01]  /*8900*/  BSSY.RECONVERGENT B0, `(.L_x_115) ;  /* 0x000011f000007945 */ /* 0x000fe20003800200 */
[C---:B------:R-:W-:Y:S02]  /*8910*/  PRMT R81, R100.reuse, 0x8880, RZ ;  /* 0x0000888064517816 */ /* 0x040fe400000000ff */
[C---:B-1----:R-:W-:Y:S02]  /*8920*/  SHF.L.U32 R84, R100.reuse, 0x8, RZ ;  /* 0x0000000864547819 */ /* 0x042fe400000006ff */
[----:B------:R-:W-:Y:S02]  /*8930*/  SHF.L.U32 R83, R100, 0x10, RZ ;  /* 0x0000001064537819 */ /* 0x000fe400000006ff */
[----:B------:R-:W-:Y:S02]  /*8940*/  SHF.R.S32.HI R84, RZ, 0x18, R84 ;  /* 0x00000018ff547819 */ /* 0x000fe40000011454 */
[----:B------:R-:W-:Y:S02]  /*8950*/  SHF.R.S32.HI R83, RZ, 0x18, R83 ;  /* 0x00000018ff537819 */ /* 0x000fe40000011453 */
[----:B------:R-:W-:Y:S01]  /*8960*/  ISETP.NE.AND P0, PT, R167, RZ, PT ;  /* 0x000000ffa700720c */ /* 0x000fe20003f05270 */
[----:B------:R-:W1:Y:S01]  /*8970*/  LDTM.x64 R4, tmem[UR4+0x80] ;  /* 0x00008004000479ee */ /* 0x000e620008340000 */
[----:B------:R-:W-:Y:S01]  /*8980*/  ISETP.NE.AND P6, PT, R117, RZ, PT ;  /* 0x000000ff7500720c */ /* 0x000fe20003fc5270 */
[C---:B-1----:R-:W-:Y:S02]  /*8990*/  IMAD R0, R78.reuse, R4, RZ ;  /* 0x000000044e007224 */ /* 0x042fe400078e02ff */
        /* <DEDUP_REMOVED lines=141> */
[C---:B------:R-:W-:Y:S01]  /*9270*/  PRMT R3, R92.reuse, 0x8880, RZ ;  /* 0x000088805c037816 */ /* 0x040fe200000000ff */
        /* <DEDUP_REMOVED lines=124> */
[----:B------:R-:W-:Y:S02]  /*9a40*/  UIADD3 UR8, UP0, UPT, UR52, 0x680, URZ ;  /* 0x0000068034087890 */ /* 0x000fe4000ff1e0ff */
[----:B------:R-:W-:Y:S02]  /*9a50*/  UIADD3 UR5, UPT, UPT, UR41, 0x80, URZ ;  /* 0x0000008029057890 */ /* 0x000fe4000fffe0ff */
[----:B------:R-:W-:Y:S01]  /*9a60*/  MOV R166, UR10 ;  /* 0x0000000a00a67c02 */ /* 0x000fe20008000f00 */
[----:B------:R-:W-:Y:S01]  /*9a70*/  UIADD3.X UR9, UPT, UPT, URZ, UR53, URZ, UP0, !UPT ;  /* 0x00000035ff097290 */ /* 0x000fe200087fe4ff */
[----:B------:R-:W-:Y:S02]  /*9a80*/  UMOV UR6, UR42 ;  /* 0x0000002a00067c82 */ /* 0x000fe40008000000 */
[----:B------:R-:W-:Y:S01]  /*9a90*/  R2UR UR4, R166 ;  /* 0x00000000a60472ca */ /* 0x000fe200000e0000 */
[----:B------:R-:W-:Y:S11]  /*9aa0*/  UMOV UR7, UR36 ;  /* 0x0000002400077c82 */ /* 0x000ff60008000000 */
[----:B------:R-:W-:Y:S01]  /*9ab0*/  @!UPT UIADD3 URZ, UPT, UPT, URZ, URZ, URZ ;  /* 0x000000fffffff290 */ /* 0x000fe2000fffe0ff */
[----:B------:R2:W-:Y:S01]  /*9ac0*/  UTMASTG.3D [UR4], [UR8] ;  /* 0x00000004080073b5 */ /* 0x0005e20008010000 */
[----:B------:R0:W-:Y:S01]  /*9ad0*/  UTMACMDFLUSH ;  /* 0x00000000000079b7 */ /* 0x0001e20000000000 */
[----:B--2---:R-:W-:Y:S04]  /*9ae0*/  DEPBAR.LE SB0, 0x1 ;  /* 0x000080400000791a */ /* 0x004fe80000000000 */
.L_x_116:
[----:B------:R-:W-:Y:S05]  /*9af0*/  BSYNC.RECONVERGENT B0 ;  /* 0x0000000000007941 */ /* 0x000fea0003800200 */
.L_x_115:
        /* <DEDUP_REMOVED lines=16> */
.L_x_120:
[----:B------:R-:W-:Y:S05]  /*9c00*/  BSYNC B0 ;  /* 0x0000000000007941 */ /* 0x000fea0003800000 */
.L_x_119:
        /* <DEDUP_REMOVED lines=20> */
.L_x_118:
[----:B------:R-:W-:Y:S05]  /*9d50*/  BSYNC B1 ;  /* 0x0000000000017941 */ /* 0x000fea0003800000 */
.L_x_117:
        /* <DEDUP_REMOVED lines=21> */
.L_x_122:
[----:B------:R-:W-:Y:S01]  /*9eb0*/  ISETP.NE.AND P0, PT, R167, RZ, PT ;  /* 0x000000ffa700720c */ /* 0x000fe20003f05270 */
[----:B------:R-:W-:Y:S05]  /*9ec0*/  WARPSYNC.ALL ;  /* 0x0000000000007948 */ /* 0x000fea0003800000 */
[----:B------:R-:W-:Y:S01]  /*9ed0*/  IMAD.U32 R140, R102, 0x10000, RZ ;  /* 0x00010000668c7824 */ /* 0x000fe200078e00ff */
[----:B------:R-:W-:Y:S01]  /*9ee0*/  R2UR UR4, R80 ;  /* 0x00000000500472ca */ /* 0x000fe200000e0000 */
[----:B------:R-:W-:Y:S01]  /*9ef0*/  IMAD.U32 R134, R88, 0x10000, RZ ;  /* 0x0001000058867824 */ /* 0x000fe200078e00ff */
[C---:B------:R-:W-:Y:S01]  /*9f00*/  SHF.L.U32 R0, R100.reuse, 0x10, RZ ;  /* 0x0000001064007819 */ /* 0x040fe200000006ff */
[----:B-1----:R-:W-:Y:S01]  /*9f10*/  IMAD.U32 R119, R93, 0x10000, RZ ;  /* 0x000100005d777824 */ /* 0x002fe200078e00ff */
[----:B------:R-:W-:Y:S01]  /*9f20*/  PRMT R3, R100, 0x8880, RZ ;  /* 0x0000888064037816 */ /* 0x000fe200000000ff */
[----:B------:R-:W-:Y:S01]  /*9f30*/  IMAD.U32 R104, R98, 0x10000, RZ ;  /* 0x0001000062687824 */ /* 0x000fe200078e00ff */
[----:B------:R-:W-:Y:S01]  /*9f40*/  SHF.L.U32 R81, R100, 0x8, RZ ;  /* 0x0000000864517819 */ /* 0x000fe200000006ff */
[----:B------:R-:W-:Y:S01]  /*9f50*/  IMAD.SHL.U32 R127, R90, 0x100, RZ ;  /* 0x000001005a7f7824 */ /* 0x000fe200078e00ff */
[----:B------:R-:W-:Y:S01]  /*9f60*/  SHF.R.S32.HI R0, RZ, 0x18, R0 ;  /* 0x00000018ff007819 */ /* 0x000fe20000011400 */
[----:B------:R-:W-:Y:S01]  /*9f70*/  IMAD.SHL.U32 R112, R95, 0x100, RZ ;  /* 0x000001005f707824 */ /* 0x000fe200078e00ff */
[----:B------:R-:W-:Y:S01]  /*9f80*/  SHF.R.S32.HI R81, RZ, 0x18, R81 ;  /* 0x00000018ff517819 */ /* 0x000fe20000011451 */
[----:B------:R-:W-:Y:S01]  /*9f90*/  BSSY.RECONVERGENT B0, `(.L_x_123) ;  /* 0x0000121000007945 */ /* 0x000fe20003800200 */
[----:B------:R-:W-:Y:S01]  /*9fa0*/  SHF.R.S32.HI R2, RZ, 0x18, R100 ;  /* 0x00000018ff027819 */ /* 0x000fe20000011464 */
[----:B------:R-:W1:Y:S01]  /*9fb0*/  LDTM.x64 R4, tmem[UR4+0xc0] ;  /* 0x0000c004000479ee */ /* 0x000e620008340000 */
[----:B------:R-:W-:Y:S01]  /*9fc0*/  NOP ;  /* 0x0000000000007918 */ /* 0x000fe20000000000 */
[----:B------:R-:W-:Y:S02]  /*9fd0*/  SHF.R.S32.HI R84, RZ, 0x18, R101 ;  /* 0x00000018ff547819 */ /* 0x000fe40000011465 */
[----:B------:R-:W-:Y:S02]  /*9fe0*/  SHF.R.S32.HI R85, RZ, 0x18, R102 ;  /* 0x00000018ff557819 */ /* 0x000fe40000011466 */
[----:B------:R-:W-:Y:S02]  /*9ff0*/  SHF.R.S32.HI R86, RZ, 0x18, R103 ;  /* 0x00000018ff567819 */ /* 0x000fe40000011467 */
[----:B------:R-:W-:Y:S02]  /*a000*/  SHF.R.S32.HI R87, RZ, 0x18, R88 ;  /* 0x00000018ff577819 */ /* 0x000fe40000011458 */
[----:B------:R-:W-:Y:S02]  /*a010*/  R2UR UR5, R108 ;  /* 0x000000006c0572ca */ /* 0x000fe400000e0000 */
[C---:B------:R-:W-:Y:S02]  /*a020*/  PRMT R143, R101.reuse, 0x8880, RZ ;  /* 0x00008880658f7816 */ /* 0x040fe400000000ff */
[----:B------:R-:W-:Y:S02]  /*a030*/  SHF.L.U32 R83, R101, 0x10, RZ ;  /* 0x0000001065537819 */ /* 0x000fe400000006ff */
[----:B------:R-:W-:Y:S02]  /*a040*/  PRMT R141, R102, 0x8880, RZ ;  /* 0x00008880668d7816 */ /* 0x000fe400000000ff */
[----:B------:R-:W-:Y:S02]  /*a050*/  SHF.R.S32.HI R83, RZ, 0x18, R83 ;  /* 0x00000018ff537819 */ /* 0x000fe40000011453 */
[C---:B------:R-:W-:Y:S02]  /*a060*/  PRMT R138, R103.reuse, 0x8880, RZ ;  /* 0x00008880678a7816 */ /* 0x040fe400000000ff */
[----:B------:R-:W-:Y:S01]  /*a070*/  SHF.L.U32 R137, R103, 0x10, RZ ;  /* 0x0000001067897819 */ /* 0x000fe200000006ff */
[----:B------:R-:W-:Y:S01]  /*a080*/  UIADD3 UR5, UPT, UPT, UR5, 0xf0, URZ ;  /* 0x000000f005057890 */ /* 0x000fe2000fffe0ff */
[----:B-1----:R-:W-:Y:S01]  /*a090*/  IMAD R4, R78, R4, RZ ;  /* 0x000000044e047224 */ /* 0x002fe200078e02ff */
[----:B------:R-:W-:Y:S01]  /*a0a0*/  PRMT R135, R88, 0x8880, RZ ;  /* 0x0000888058877816 */ /* 0x000fe200000000ff */
[C---:B------:R-:W-:Y:S01]  /*a0b0*/  IMAD R5, R78.reuse, R5, RZ ;  /* 0x000000054e057224 */ /* 0x040fe200078e02ff */
[----:B------:R-:W-:Y:S01]  /*a0c0*/  UPRMT UR5, UR37, 0x654, UR5 ;  /* 0x0000065425057896 */ /* 0x000fe20008000005 */
[----:B------:R-:W-:Y:S01]  /*a0d0*/  IMAD R4, R3, R82, R4 ;  /* 0x0000005203047224 */ /* 0x000fe200078e0204 */
[C---:B------:R-:W-:Y:S01]  /*a0e0*/  PRMT R132, R89.reuse, 0x8880, RZ ;  /* 0x0000888059847816 */ /* 0x040fe200000000ff */
[----:B------:R-:W-:Y:S01]  /*a0f0*/  IMAD R6, R78, R6, RZ ;  /* 0x000000064e067224 */ /* 0x000fe200078e02ff */
[----:B------:R-:W-:Y:S01]  /*a100*/  SHF.L.U32 R131, R89, 0x10, RZ ;  /* 0x0000001059837819 */ /* 0x000fe200000006ff */
[----:B------:R-:W-:Y:S01]  /*a110*/  IMAD R5, R0, R82, R5 ;  /* 0x0000005200057224 */ /* 0x000fe200078e0205 */
[----:B------:R-:W-:Y:S01]  /*a120*/  PRMT R129, R90, 0x8880, RZ ;  /* 0x000088805a817816 */ /* 0x000fe200000000ff */
[----:B------:R-:W-:Y:S01]  /*a130*/  IMAD R0, R78, R16, RZ ;  /* 0x000000104e007224 */ /* 0x000fe200078e02ff */
[----:B------:R-:W-:Y:S01]  /*a140*/  SHF.L.U32 R128, R90, 0x10, RZ ;  /* 0x000000105a807819 */ /* 0x000fe200000006ff */
[C---:B------:R-:W-:Y:S01]  /*a150*/  IMAD R7, R78.reuse, R7, RZ ;  /* 0x000000074e077224 */ /* 0x040fe200078e02ff */
[----:B------:R-:W-:Y:S01]  /*a160*/  SYNCS.ARRIVE.TRANS64.RED.A1T0 RZ, [UR5], RZ ;  /* 0x000000ffffff79a7 */ /* 0x000fe20008100405 */
[C---:B------:R-:W-:Y:S01]  /*a170*/  IMAD R16, R78.reuse, R20, RZ ;  /* 0x000000144e107224 */ /* 0x040fe200078e02ff */
[C---:B------:R-:W-:Y:S01]  /*a180*/  PRMT R126, R91.reuse, 0x8880, RZ ;  /* 0x000088805b7e7816 */ /* 0x040fe200000000ff */
[C---:B------:R-:W-:Y:S01]  /*a190*/  IMAD R20, R78.reuse, R24, RZ ;  /* 0x000000184e147224 */ /* 0x040fe200078e02ff */
[----:B------:R-:W-:Y:S01]  /*a1a0*/  SHF.L.U32 R125, R91, 0x10, RZ ;  /* 0x000000105b7d7819 */ /* 0x000fe200000006ff */
[----:B------:R-:W-:Y:S01]  /*a1b0*/  IMAD R6, R81, R82, R6 ;  /* 0x0000005251067224 */ /* 0x000fe200078e0206 */
[----:B------:R-:W-:Y:S01]  /*a1c0*/  MOV R81, R143 ;  /* 0x0000008f00517202 */ /* 0x000fe20000000f00 */
[----:B------:R-:W-:Y:S01]  /*a1d0*/  IMAD R24, R78, R28, RZ ;  /* 0x0000001c4e187224 */ /* 0x000fe200078e02ff */
[----:B------:R-:W-:Y:S01]  /*a1e0*/  PRMT R123, R92, 0x8880, RZ ;  /* 0x000088805c7b7816 */ /* 0x000fe200000000ff */
[----:B------:R-:W-:Y:S01]  /*a1f0*/  IMAD R28, R78, R32, RZ ;  /* 0x000000204e1c7224 */ /* 0x000fe200078e02ff */
[----:B------:R-:W-:Y:S01]  /*a200*/  SHF.L.U32 R122, R92, 0x10, RZ ;  /* 0x000000105c7a7819 */ /* 0x000fe200000006ff */
[----:B------:R-:W-:Y:S01]  /*a210*/  IMAD R7, R2, R82, R7 ;  /* 0x0000005202077224 */ /* 0x000fe200078e0207 */
[----:B------:R-:W-:Y:S01]  /*a220*/  PRMT R120, R93, 0x8880, RZ ;  /* 0x000088805d787816 */ /* 0x000fe200000000ff */
[----:B------:R-:W-:Y:S01]  /*a230*/  IMAD R32, R78, R36, RZ ;  /* 0x000000244e207224 */ /* 0x000fe200078e02ff */
[----:B------:R-:W-:Y:S01]  /*a240*/  PRMT R117, R94, 0x8880, RZ ;  /* 0x000088805e757816 */ /* 0x000fe200000000ff */
[----:B------:R-:W-:Y:S01]  /*a250*/  IMAD R2, R78, R17, RZ ;  /* 0x000000114e027224 */ /* 0x000fe200078e02ff */
[----:B------:R-:W-:Y:S01]  /*a260*/  SHF.L.U32 R116, R94, 0x10, RZ ;  /* 0x000000105e747819 */ /* 0x000fe200000006ff */
[----:B------:R-:W-:Y:S01]  /*a270*/  IMAD R36, R78, R40, RZ ;  /* 0x000000284e247224 */ /* 0x000fe200078e02ff */
[----:B------:R-:W-:Y:S01]  /*a280*/  SHF.L.U32 R115, R94, 0x8, RZ ;  /* 0x000000085e737819 */ /* 0x000fe200000006ff */
[C---:B------:R-:W-:Y:S01]  /*a290*/  IMAD R17, R78.reuse, R21, RZ ;  /* 0x000000154e117224 */ /* 0x040fe200078e02ff */
[C---:B------:R-:W-:Y:S01]  /*a2a0*/  PRMT R114, R95.reuse, 0x8880, RZ ;  /* 0x000088805f727816 */ /* 0x040fe200000000ff */
[C---:B------:R-:W-:Y:S01]  /*a2b0*/  IMAD R40, R78.reuse, R44, RZ ;  /* 0x0000002c4e287224 */ /* 0x040fe200078e02ff */
[----:B------:R-:W-:Y:S01]  /*a2c0*/  SHF.L.U32 R113, R95, 0x10, RZ ;  /* 0x000000105f717819 */ /* 0x000fe200000006ff */
[----:B------:R-:W-:Y:S01]  /*a2d0*/  IMAD R21, R78, R25, RZ ;  /* 0x000000194e157224 */ /* 0x000fe200078e02ff */
[----:B------:R-:W-:Y:S01]  /*a2e0*/  PRMT R111, R96, 0x8880, RZ ;  /* 0x00008880606f7816 */ /* 0x000fe200000000ff */
        /* <DEDUP_REMOVED lines=8> */
[C---:B------:R-:W-:Y:S01]  /*a370*/  IMAD R52, R78.reuse, R56, RZ ;  /* 0x000000384e347224 */ /* 0x040fe200078e02ff */
[----:B------:R-:W-:Y:S01]  /*a380*/  SHF.L.U32 R142, R101, 0x8, RZ ;  /* 0x00000008658e7819 */ /* 0x000fe200000006ff */
[C---:B------:R-:W-:Y:S01]  /*a390*/  IMAD R8, R78.reuse, R8, RZ ;  /* 0x000000084e087224 */ /* 0x040fe200078e02ff */
[C---:B------:R-:W-:Y:S01]  /*a3a0*/  SHF.L.U32 R101, R99.reuse, 0x10, RZ ;  /* 0x0000001063657819 */ /* 0x040fe200000006ff */
[----:B------:R-:W-:Y:S01]  /*a3b0*/  IMAD R33, R78, R37, RZ ;  /* 0x000000254e217224 */ /* 0x000fe200078e02ff */
[----:B------:R-:W-:Y:S01]  /*a3c0*/  SHF.L.U32 R139, R102, 0x8, RZ ;  /* 0x00000008668b7819 */ /* 0x000fe200000006ff */
[C---:B------:R-:W-:Y:S01]  /*a3d0*/  IMAD R56, R78.reuse, R60, RZ ;  /* 0x0000003c4e387224 */ /* 0x040fe200078e02ff */
[----:B------:R-:W-:Y:S01]  /*a3e0*/  PRMT R102, R99, 0x8880, RZ ;  /* 0x0000888063667816 */ /* 0x000fe200000000ff */
[C---:B------:R-:W-:Y:S01]  /*a3f0*/  IMAD R37, R78.reuse, R41, RZ ;  /* 0x000000294e257224 */ /* 0x040fe200078e02ff */
[----:B------:R-:W-:Y:S01]  /*a400*/  SHF.L.U32 R136, R103, 0x8, RZ ;  /* 0x0000000867887819 */ /* 0x000fe200000006ff */
[C---:B------:R-:W-:Y:S01]  /*a410*/  IMAD R60, R78.reuse, R64, RZ ;  /* 0x000000404e3c7224 */ /* 0x040fe200078e02ff */
[----:B------:R-:W-:Y:S01]  /*a420*/  I2IP.S8.S32.SAT R64, R7, R6, RZ ;  /* 0x0000000607407239 */ /* 0x000fe200000014ff */
[C---:B------:R-:W-:Y:S01]  /*a430*/  IMAD R9, R78.reuse, R9, RZ ;  /* 0x000000094e097224 */ /* 0x040fe200078e02ff */
[----:B------:R-:W-:Y:S01]  /*a440*/  SHF.R.S32.HI R6, RZ, 0x18, R140 ;  /* 0x00000018ff067819 */ /* 0x000fe2000001148c */
[C---:B------:R-:W-:Y:S01]  /*a450*/  IMAD R41, R78.reuse, R45, RZ ;  /* 0x0000002d4e297224 */ /* 0x040fe200078e02ff */
[----:B------:R-:W-:Y:S01]  /*a460*/  SHF.R.S32.HI R7, RZ, 0x18, R142 ;  /* 0x00000018ff077819 */ /* 0x000fe2000001148e */
[----:B------:R-:W-:Y:S01]  /*a470*/  IMAD R45, R78, R49, RZ ;  /* 0x000000314e2d7224 */ /* 0x000fe200078e02ff */
[----:B------:R-:W-:Y:S01]  /*a480*/  SHF.L.U32 R133, R88, 0x8, RZ ;  /* 0x0000000858857819 */ /* 0x000fe200000006ff */
[C---:B------:R-:W-:Y:S01]  /*a490*/  IMAD R10, R78.reuse, R10, RZ ;  /* 0x0000000a4e0a7224 */ /* 0x040fe200078e02ff */
[----:B------:R-:W-:Y:S01]  /*a4a0*/  SHF.R.S32.HI R88, RZ, 0x18, R89 ;  /* 0x00000018ff587819 */ /* 0x000fe20000011459 */
[C---:B------:R-:W-:Y:S01]  /*a4b0*/  IMAD R49, R78.reuse, R53, RZ ;  /* 0x000000354e317224 */ /* 0x040fe200078e02ff */
[----:B------:R-:W-:Y:S01]  /*a4c0*/  SHF.L.U32 R130, R89, 0x8, RZ ;  /* 0x0000000859827819 */ /* 0x000fe200000006ff */
[-C--:B------:R-:W-:Y:S01]  /*a4d0*/  IMAD R8, R81, R82.reuse, R8 ;  /* 0x0000005251087224 */ /* 0x080fe200078e0208 */
[----:B------:R-:W-:Y:S01]  /*a4e0*/  SHF.R.S32.HI R81, RZ, 0x18, R139 ;  /* 0x00000018ff517819 */ /* 0x000fe2000001148b */
[C---:B------:R-:W-:Y:S01]  /*a4f0*/  IMAD R53, R78.reuse, R57, RZ ;  /* 0x000000394e357224 */ /* 0x040fe200078e02ff */
[----:B------:R-:W-:Y:S01]  /*a500*/  SHF.R.S32.HI R89, RZ, 0x18, R90 ;  /* 0x00000018ff597819 */ /* 0x000fe2000001145a */
[C---:B------:R-:W-:Y:S01]  /*a510*/  IMAD R11, R78.reuse, R11, RZ ;  /* 0x0000000b4e0b7224 */ /* 0x040fe200078e02ff */
[----:B------:R-:W-:Y:S01]  /*a520*/  SHF.R.S32.HI R90, RZ, 0x18, R91 ;  /* 0x00000018ff5a7819 */ /* 0x000fe2000001145b */
[C---:B------:R-:W-:Y:S01]  /*a530*/  IMAD R57, R78.reuse, R61, RZ ;  /* 0x0000003d4e397224 */ /* 0x040fe200078e02ff */
[----:B------:R-:W-:Y:S01]  /*a540*/  SHF.L.U32 R124, R91, 0x8, RZ ;  /* 0x000000085b7c7819 */ /* 0x000fe200000006ff */
[----:B------:R-:W-:Y:S01]  /*a550*/  IMAD R9, R83, R82, R9 ;  /* 0x0000005253097224 */ /* 0x000fe200078e0209 */
[----:B------:R-:W-:Y:S01]  /*a560*/  SHF.R.S32.HI R91, RZ, 0x18, R92 ;  /* 0x00000018ff5b7819 */ /* 0x000fe2000001145c */
[----:B------:R-:W-:Y:S01]  /*a570*/  IMAD R61, R78, R65, RZ ;  /* 0x000000414e3d7224 */ /* 0x000fe200078e02ff */
[----:B------:R-:W-:Y:S01]  /*a580*/  SHF.L.U32 R121, R92, 0x8, RZ ;  /* 0x000000085c797819 */ /* 0x000fe200000006ff */
[C---:B------:R-:W-:Y:S01]  /*a590*/  IMAD R12, R78.reuse, R12, RZ ;  /* 0x0000000c4e0c7224 */ /* 0x040fe200078e02ff */
[----:B------:R-:W-:Y:S01]  /*a5a0*/  SHF.R.S32.HI R92, RZ, 0x18, R93 ;  /* 0x00000018ff5c7819 */ /* 0x000fe2000001145d */
[----:B------:R-:W-:Y:S01]  /*a5b0*/  IMAD.MOV.U32 R65, RZ, RZ, R141 ;  /* 0x000000ffff417224 */ /* 0x000fe200078e008d */
[----:B------:R-:W-:Y:S01]  /*a5c0*/  SHF.L.U32 R118, R93, 0x8, RZ ;  /* 0x000000085d767819 */ /* 0x000fe200000006ff */
[----:B------:R-:W-:Y:S01]  /*a5d0*/  IMAD R10, R7, R82, R10 ;  /* 0x00000052070a7224 */ /* 0x000fe200078e020a */
[----:B------:R-:W-:Y:S01]  /*a5e0*/  MOV R7, R138 ;  /* 0x0000008a00077202 */ /* 0x000fe20000000f00 */
[----:B------:R-:W-:Y:S01]  /*a5f0*/  IMAD R13, R78, R13, RZ ;  /* 0x0000000d4e0d7224 */ /* 0x000fe200078e02ff */
[----:B------:R-:W-:Y:S01]  /*a600*/  SHF.R.S32.HI R93, RZ, 0x18, R94 ;  /* 0x00000018ff5d7819 */ /* 0x000fe2000001145e */
[----:B------:R-:W-:Y:S01]  /*a610*/  IMAD R11, R84, R82, R11 ;  /* 0x00000052540b7224 */ /* 0x000fe200078e020b */
[----:B------:R-:W-:Y:S01]  /*a620*/  I2IP.S8.S32.SAT R84, R5, R4, R64 ;  /* 0x0000000405547239 */ /* 0x000fe20000001440 */
[C---:B------:R-:W-:Y:S01]  /*a630*/  IMAD R14, R78.reuse, R14, RZ ;  /* 0x0000000e4e0e7224 */ /* 0x040fe200078e02ff */
[----:B------:R-:W-:Y:S01]  /*a640*/  SHF.R.S32.HI R5, RZ, 0x18, R137 ;  /* 0x00000018ff057819 */ /* 0x000fe20000011489 */
[----:B------:R-:W-:Y:S01]  /*a650*/  IMAD R12, R65, R82, R12 ;  /* 0x00000052410c7224 */ /* 0x000fe200078e020c */
[----:B------:R-:W-:Y:S01]  /*a660*/  I2IP.S8.S32.SAT R10, R11, R10, RZ ;  /* 0x0000000a0b0a7239 */ /* 0x000fe200000014ff */
[----:B------:R-:W-:Y:S01]  /*a670*/  IMAD R15, R78, R15, RZ ;  /* 0x0000000f4e0f7224 */ /* 0x000fe200078e02ff */
[----:B------:R-:W-:Y:S01]  /*a680*/  SHF.R.S32.HI R94, RZ, 0x18, R95 ;  /* 0x00000018ff5e7819 */ /* 0x000fe2000001145f */
[-C--:B------:R-:W-:Y:S01]  /*a690*/  IMAD R13, R6, R82.reuse, R13 ;  /* 0x00000052060d7224 */ /* 0x080fe200078e020d */
[----:B------:R-:W-:Y:S01]  /*a6a0*/  SHF.R.S32.HI R6, RZ, 0x18, R134 ;  /* 0x00000018ff067819 */ /* 0x000fe20000011486 */
[-C--:B------:R-:W-:Y:S01]  /*a6b0*/  IMAD R14, R81, R82.reuse, R14 ;  /* 0x00000052510e7224 */ /* 0x080fe200078e020e */
        /* <DEDUP_REMOVED lines=10> */
[----:B------:R-:W-:Y:S01]  /*a760*/  MOV R5, R135 ;  /* 0x0000008700057202 */ /* 0x000fe20000000f00 */
[-C--:B------:R-:W-:Y:S01]  /*a770*/  IMAD R3, R4, R82.reuse, R3 ;  /* 0x0000005204037224 */ /* 0x080fe200078e0203 */
[----:B------:R-:W-:Y:S01]  /*a780*/  SHF.R.S32.HI R4, RZ, 0x18, R131 ;  /* 0x00000018ff047819 */ /* 0x000fe20000011483 */
[----:B------:R-:W-:Y:S01]  /*a790*/  IMAD R19, R86, R82, R19 ;  /* 0x0000005256137224 */ /* 0x000fe200078e0213 */
[----:B------:R-:W-:Y:S01]  /*a7a0*/  I2IP.S8.S32.SAT R86, R13, R12, R14 ;  /* 0x0000000c0d567239 */ /* 0x000fe2000000140e */
[----:B------:R-:W-:Y:S01]  /*a7b0*/  IMAD R18, R78, R22, RZ ;  /* 0x000000164e127224 */ /* 0x000fe200078e02ff */
[----:B------:R-:W-:Y:S01]  /*a7c0*/  SHF.L.U32 R109, R96, 0x8, RZ ;  /* 0x00000008606d7819 */ /* 0x000fe200000006ff */
[----:B------:R-:W-:Y:S01]  /*a7d0*/  IMAD R16, R5, R82, R16 ;  /* 0x0000005205107224 */ /* 0x000fe200078e0210 */
[----:B------:R-:W-:Y:S01]  /*a7e0*/  I2IP.S8.S32.SAT R19, R19, R3, RZ ;  /* 0x0000000313137239 */ /* 0x000fe200000014ff */
[----:B------:R-:W-:Y:S01]  /*a7f0*/  IMAD R23, R78, R23, RZ ;  /* 0x000000174e177224 */ /* 0x000fe200078e02ff */
[----:B------:R-:W-:Y:S01]  /*a800*/  MOV R3, R132 ;  /* 0x0000008400037202 */ /* 0x000fe20000000f00 */
[-C--:B------:R-:W-:Y:S01]  /*a810*/  IMAD R17, R6, R82.reuse, R17 ;  /* 0x0000005206117224 */ /* 0x080fe200078e0211 */
[----:B------:R-:W-:Y:S01]  /*a820*/  MOV R5, R129 ;  /* 0x0000008100057202 */ /* 0x000fe20000000f00 */
[-C--:B------:R-:W-:Y:S01]  /*a830*/  IMAD R18, R7, R82.reuse, R18 ;  /* 0x0000005207127224 */ /* 0x080fe200078e0212 */
[----:B------:R-:W-:Y:S01]  /*a840*/  SHF.R.S32.HI R7, RZ, 0x18, R127 ;  /* 0x00000018ff077819 */ /* 0x000fe2000001147f */
[----:B------:R-:W-:Y:S01]  /*a850*/  IMAD R23, R87, R82, R23 ;  /* 0x0000005257177224 */ /* 0x000fe200078e0217 */
[----:B------:R-:W-:Y:S01]  /*a860*/  I2IP.S8.S32.SAT R87, R2, R0, R19 ;  /* 0x0000000002577239 */ /* 0x000fe20000001413 */
[----:B------:R-:W-:Y:S01]  /*a870*/  IMAD R20, R3, R82, R20 ;  /* 0x0000005203147224 */ /* 0x000fe200078e0214 */
[----:B------:R-:W-:Y:S01]  /*a880*/  SHF.R.S32.HI R3, RZ, 0x18, R130 ;  /* 0x00000018ff037819 */ /* 0x000fe20000011482 */
[C---:B------:R-:W-:Y:S01]  /*a890*/  IMAD R22, R78.reuse, R26, RZ ;  /* 0x0000001a4e167224 */ /* 0x040fe200078e02ff */
[----:B------:R-:W-:Y:S01]  /*a8a0*/  I2IP.S8.S32.SAT R18, R23, R18, RZ ;  /* 0x0000001217127239 */ /* 0x000fe200000014ff */
[----:B------:R-:W-:Y:S01]  /*a8b0*/  IMAD R27, R78, R27, RZ ;  /* 0x0000001b4e1b7224 */ /* 0x000fe200078e02ff */
[----:B------:R1:W-:Y:S01]  /*a8c0*/  STS.128 [R153+UR49+0xa200], R84 ;  /* 0x00a2005499007988 */ /* 0x0003e20008000c31 */
[----:B------:R-:W-:Y:S01]  /*a8d0*/  IMAD R21, R4, R82, R21 ;  /* 0x0000005204157224 */ /* 0x000fe200078e0215 */
[----:B------:R-:W-:Y:S01]  /*a8e0*/  I2IP.S8.S32.SAT R16, R17, R16, R18 ;  /* 0x0000001011107239 */ /* 0x000fe20000001412 */
[-C--:B------:R-:W-:Y:S01]  /*a8f0*/  IMAD R22, R3, R82.reuse, R22 ;  /* 0x0000005203167224 */ /* 0x080fe200078e0216 */
[----:B------:R-:W-:Y:S01]  /*a900*/  SHF.R.S32.HI R0, RZ, 0x18, R128 ;  /* 0x00000018ff007819 */ /* 0x000fe20000011480 */
[----:B------:R-:W-:Y:S01]  /*a910*/  IMAD R27, R88, R82, R27 ;  /* 0x00000052581b7224 */ /* 0x000fe200078e021b */
[----:B------:R-:W-:Y:S01]  /*a920*/  SHF.R.S32.HI R96, RZ, 0x18, R97 ;  /* 0x00000018ff607819 */ /* 0x000fe20000011461 */
[C---:B------:R-:W-:Y:S01]  /*a930*/  IMAD R26, R78.reuse, R30, RZ ;  /* 0x0000001e4e1a7224 */ /* 0x040fe200078e02ff */
[----:B------:R-:W-:Y:S01]  /*a940*/  SHF.L.U32 R106, R97, 0x8, RZ ;  /* 0x00000008616a7819 */ /* 0x000fe200000006ff */
[----:B------:R-:W-:Y:S01]  /*a950*/  IMAD R24, R5, R82, R24 ;  /* 0x0000005205187224 */ /* 0x000fe200078e0218 */
[----:B------:R-:W-:Y:S01]  /*a960*/  I2IP.S8.S32.SAT R17, R27, R22, RZ ;  /* 0x000000161b117239 */ /* 0x000fe200000014ff */
[----:B------:R-:W-:Y:S01]  /*a970*/  IMAD R31, R78, R31, RZ ;  /* 0x0000001f4e1f7224 */ /* 0x000fe200078e02ff */
[----:B------:R-:W-:Y:S01]  /*a980*/  SHF.R.S32.HI R5, RZ, 0x18, R124 ;  /* 0x00000018ff057819 */ /* 0x000fe2000001147c */
[----:B------:R-:W-:Y:S01]  /*a990*/  IMAD R25, R0, R82, R25 ;  /* 0x0000005200197224 */ /* 0x000fe200078e0219 */
[----:B------:R-:W-:Y:S01]  /*a9a0*/  I2IP.S8.S32.SAT R17, R21, R20, R17 ;  /* 0x0000001415117239 */ /* 0x000fe20000001411 */
[-C--:B------:R-:W-:Y:S01]  /*a9b0*/  IMAD R26, R7, R82.reuse, R26 ;  /* 0x00000052071a7224 */ /* 0x080fe200078e021a */
[----:B------:R-:W-:Y:S01]  /*a9c0*/  SHF.R.S32.HI R0, RZ, 0x18, R125 ;  /* 0x00000018ff007819 */ /* 0x000fe2000001147d */
[----:B------:R-:W-:Y:S01]  /*a9d0*/  IMAD.MOV.U32 R3, RZ, RZ, R126 ;  /* 0x000000ffff037224 */ /* 0x000fe200078e007e */
[----:B------:R-:W-:Y:S01]  /*a9e0*/  SHF.R.S32.HI R7, RZ, 0x18, R118 ;  /* 0x00000018ff077819 */ /* 0x000fe20000011476 */
[----:B------:R-:W-:Y:S01]  /*a9f0*/  IMAD R31, R89, R82, R31 ;  /* 0x00000052591f7224 */ /* 0x000fe200078e021f */
[----:B------:R-:W-:Y:S01]  /*aa00*/  SHF.R.S32.HI R97, RZ, 0x18, R98 ;  /* 0x00000018ff617819 */ /* 0x000fe20000011462 */
[----:B------:R-:W-:Y:S01]  /*aa10*/  IMAD R30, R78, R34, RZ ;  /* 0x000000224e1e7224 */ /* 0x000fe200078e02ff */
[----:B------:R-:W-:Y:S01]  /*aa20*/  SHF.L.U32 R103, R98, 0x8, RZ ;  /* 0x0000000862677819 */ /* 0x000fe200000006ff */
[----:B------:R-:W-:Y:S01]  /*aa30*/  IMAD R28, R3, R82, R28 ;  /* 0x00000052031c7224 */ /* 0x000fe200078e021c */
[----:B------:R-:W-:Y:S01]  /*aa40*/  I2IP.S8.S32.SAT R18, R31, R26, RZ ;  /* 0x0000001a1f127239 */ /* 0x000fe200000014ff */
[----:B------:R-:W-:Y:S01]  /*aa50*/  IMAD R35, R78, R35, RZ ;  /* 0x000000234e237224 */ /* 0x000fe200078e02ff */
[----:B------:R-:W-:Y:S01]  /*aa60*/  MOV R3, R123 ;  /* 0x0000007b00037202 */ /* 0x000fe20000000f00 */
[----:B------:R-:W-:Y:S01]  /*aa70*/  IMAD R29, R0, R82, R29 ;  /* 0x00000052001d7224 */ /* 0x000fe200078e021d */
[----:B------:R-:W-:Y:S01]  /*aa80*/  I2IP.S8.S32.SAT R18, R25, R24, R18 ;  /* 0x0000001819127239 */ /* 0x000fe20000001412 */
[-C--:B------:R-:W-:Y:S01]  /*aa90*/  IMAD R30, R5, R82.reuse, R30 ;  /* 0x00000052051e7224 */ /* 0x080fe200078e021e */
[----:B------:R-:W-:Y:S01]  /*aaa0*/  SHF.R.S32.HI R0, RZ, 0x18, R122 ;  /* 0x00000018ff007819 */ /* 0x000fe2000001147a */
[----:B------:R-:W-:Y:S01]  /*aab0*/  IMAD R35, R90, R82, R35 ;  /* 0x000000525a237224 */ /* 0x000fe200078e0223 */
[----:B------:R-:W-:Y:S01]  /*aac0*/  MOV R5, R120 ;  /* 0x0000007800057202 */ /* 0x000fe20000000f00 */
[----:B------:R-:W-:Y:S01]  /*aad0*/  IMAD R32, R3, R82, R32 ;  /* 0x0000005203207224 */ /* 0x000fe200078e0220 */
[----:B------:R-:W-:Y:S01]  /*aae0*/  SHF.R.S32.HI R3, RZ, 0x18, R121 ;  /* 0x00000018ff037819 */ /* 0x000fe20000011479 */
[C---:B------:R-:W-:Y:S01]  /*aaf0*/  IMAD R34, R78.reuse, R38, RZ ;  /* 0x000000264e227224 */ /* 0x040fe200078e02ff */
[----:B------:R-:W-:Y:S01]  /*ab00*/  I2IP.S8.S32.SAT R19, R35, R30, RZ ;  /* 0x0000001e23137239 */ /* 0x000fe200000014ff */
[----:B------:R-:W-:Y:S01]  /*ab10*/  IMAD R39, R78, R39, RZ ;  /* 0x000000274e277224 */ /* 0x000fe200078e02ff */
[----:B------:R-:W-:Y:S01]  /*ab20*/  SHF.R.S32.HI R98, RZ, 0x18, R99 ;  /* 0x00000018ff627819 */ /* 0x000fe20000011463 */
[----:B------:R-:W-:Y:S01]  /*ab30*/  IMAD R33, R0, R82, R33 ;  /* 0x0000005200217224 */ /* 0x000fe200078e0221 */
[----:B------:R-:W-:Y:S01]  /*ab40*/  I2IP.S8.S32.SAT R19, R29, R28, R19 ;  /* 0x0000001c1d137239 */ /* 0x000fe20000001413 */
[-C--:B------:R-:W-:Y:S01]  /*ab50*/  IMAD R34, R3, R82.reuse, R34 ;  /* 0x0000005203227224 */ /* 0x080fe200078e0222 */
[----:B------:R-:W-:Y:S01]  /*ab60*/  SHF.R.S32.HI R0, RZ, 0x18, R119 ;  /* 0x00000018ff007819 */ /* 0x000fe20000011477 */
[----:B------:R-:W-:Y:S01]  /*ab70*/  IMAD R39, R91, R82, R39 ;  /* 0x000000525b277224 */ /* 0x000fe200078e0227 */
[----:B------:R-:W-:Y:S01]  /*ab80*/  MOV R3, R117 ;  /* 0x0000007500037202 */ /* 0x000fe20000000f00 */
[C---:B------:R-:W-:Y:S01]  /*ab90*/  IMAD R38, R78.reuse, R42, RZ ;  /* 0x0000002a4e267224 */ /* 0x040fe200078e02ff */
[----:B------:R1:W-:Y:S01]  /*aba0*/  STS.128 [R172+0xa200], R16 ;  /* 0x00a20010ac007388 */ /* 0x0003e20000000c00 */
        /* <DEDUP_REMOVED lines=8> */
[-C--:B------:R-:W-:Y:S01]  /*ac30*/  IMAD R43, R92, R82.reuse, R43 ;  /* 0x000000525c2b7224 */ /* 0x080fe200078e022b */
[----:B------:R-:W-:Y:S01]  /*ac40*/  SHF.R.S32.HI R7, RZ, 0x18, R112 ;  /* 0x00000018ff077819 */ /* 0x000fe20000011470 */
[----:B------:R-:W-:Y:S01]  /*ac50*/  IMAD R40, R3, R82, R40 ;  /* 0x0000005203287224 */ /* 0x000fe200078e0228 */
[----:B------:R-:W-:Y:S01]  /*ac60*/  SHF.R.S32.HI R3, RZ, 0x18, R115 ;  /* 0x00000018ff037819 */ /* 0x000fe20000011473 */
[C---:B------:R-:W-:Y:S01]  /*ac70*/  IMAD R42, R78.reuse, R46, RZ ;  /* 0x0000002e4e2a7224 */ /* 0x040fe200078e02ff */
[----:B------:R-:W-:Y:S01]  /*ac80*/  I2IP.S8.S32.SAT R38, R43, R38, RZ ;  /* 0x000000262b267239 */ /* 0x000fe200000014ff */
[----:B------:R-:W-:Y:S01]  /*ac90*/  IMAD R47, R78, R47, RZ ;  /* 0x0000002f4e2f7224 */ /* 0x000fe200078e02ff */
[----:B------:R-:W-:Y:S01]  /*aca0*/  SHF.L.U32 R100, R99, 0x8, RZ ;  /* 0x0000000863647819 */ /* 0x000fe200000006ff */
[----:B------:R-:W-:Y:S01]  /*acb0*/  IMAD R41, R0, R82, R41 ;  /* 0x0000005200297224 */ /* 0x000fe200078e0229 */
[----:B------:R-:W-:Y:S01]  /*acc0*/  I2IP.S8.S32.SAT R33, R37, R36, R38 ;  /* 0x0000002425217239 */ /* 0x000fe20000001426 */
[-C--:B------:R-:W-:Y:S01]  /*acd0*/  IMAD R42, R3, R82.reuse, R42 ;  /* 0x00000052032a7224 */ /* 0x080fe200078e022a */
[----:B------:R-:W-:Y:S01]  /*ace0*/  SHF.R.S32.HI R0, RZ, 0x18, R113 ;  /* 0x00000018ff007819 */ /* 0x000fe20000011471 */
[----:B------:R-:W-:Y:S01]  /*acf0*/  IMAD R47, R93, R82, R47 ;  /* 0x000000525d2f7224 */ /* 0x000fe200078e022f */
[----:B------:R-:W-:Y:S01]  /*ad00*/  IADD3 R76, PT, PT, R76, 0x1, RZ ;  /* 0x000000014c4c7810 */ /* 0x000fe20007ffe0ff */
[C---:B------:R-:W-:Y:S02]  /*ad10*/  IMAD R46, R78.reuse, R50, RZ ;  /* 0x000000324e2e7224 */ /* 0x040fe400078e02ff */
        /* <DEDUP_REMOVED lines=8> */
[----:B------:R-:W-:Y:S02]  /*ada0*/  IMAD.MOV.U32 R3, RZ, RZ, R111 ;  /* 0x000000ffff037224 */ /* 0x000fe400078e006f */
[-C--:B------:R-:W-:Y:S02]  /*adb0*/  IMAD R51, R94, R82.reuse, R51 ;  /* 0x000000525e337224 */ /* 0x080fe400078e0233 */
[----:B------:R-:W-:Y:S01]  /*adc0*/  IMAD R48, R3, R82, R48 ;  /* 0x0000005203307224 */ /* 0x000fe200078e0230 */
[----:B------:R-:W-:Y:S01]  /*add0*/  SHF.R.S32.HI R3, RZ, 0x18, R109 ;  /* 0x00000018ff037819 */ /* 0x000fe2000001146d */
[C---:B------:R-:W-:Y:S01]  /*ade0*/  IMAD R50, R78.reuse, R54, RZ ;  /* 0x000000364e327224 */ /* 0x040fe200078e02ff */
[----:B------:R-:W-:Y:S01]  /*adf0*/  I2IP.S8.S32.SAT R35, R51, R46, RZ ;  /* 0x0000002e33237239 */ /* 0x000fe200000014ff */
[----:B------:R-:W-:Y:S02]  /*ae00*/  IMAD R55, R78, R55, RZ ;  /* 0x000000374e377224 */ /* 0x000fe400078e02ff */
[----:B------:R-:W-:Y:S01]  /*ae10*/  IMAD R49, R0, R82, R49 ;  /* 0x0000005200317224 */ /* 0x000fe200078e0231 */
[----:B------:R-:W-:Y:S01]  /*ae20*/  I2IP.S8.S32.SAT R35, R45, R44, R35 ;  /* 0x0000002c2d237239 */ /* 0x000fe20000001423 */
[-C--:B------:R-:W-:Y:S01]  /*ae30*/  IMAD R50, R3, R82.reuse, R50 ;  /* 0x0000005203327224 */ /* 0x080fe200078e0232 */
[----:B------:R-:W-:Y:S01]  /*ae40*/  SHF.R.S32.HI R0, RZ, 0x18, R107 ;  /* 0x00000018ff007819 */ /* 0x000fe2000001146b */
[----:B------:R-:W-:Y:S01]  /*ae50*/  IMAD R55, R95, R82, R55 ;  /* 0x000000525f377224 */ /* 0x000fe200078e0237 */
[----:B------:R-:W-:Y:S01]  /*ae60*/  SHF.R.S32.HI R3, RZ, 0x18, R106 ;  /* 0x00000018ff037819 */ /* 0x000fe2000001146a */
        /* <DEDUP_REMOVED lines=11> */
[----:B------:R-:W-:Y:S01]  /*af20*/  SHF.R.S32.HI R3, RZ, 0x18, R103 ;  /* 0x00000018ff037819 */ /* 0x000fe20000011467 */
[----:B------:R-:W-:Y:S02]  /*af30*/  IMAD R58, R78, R62, RZ ;  /* 0x0000003e4e3a7224 */ /* 0x000fe400078e02ff */
[----:B------:R-:W-:Y:S01]  /*af40*/  IMAD R56, R5, R82, R56 ;  /* 0x0000005205387224 */ /* 0x000fe200078e0238 */
[----:B------:R-:W-:Y:S01]  /*af50*/  MOV R5, R102 ;  /* 0x0000006600057202 */ /* 0x000fe20000000f00 */
[----:B------:R-:W-:Y:S01]  /*af60*/  IMAD R57, R0, R82, R57 ;  /* 0x0000005200397224 */ /* 0x000fe200078e0239 */
[----:B------:R-:W-:Y:S01]  /*af70*/  SHF.R.S32.HI R0, RZ, 0x18, R101 ;  /* 0x00000018ff007819 */ /* 0x000fe20000011465 */
[C---:B------:R-:W-:Y:S01]  /*af80*/  IMAD R63, R78.reuse, R63, RZ ;  /* 0x0000003f4e3f7224 */ /* 0x040fe200078e02ff */
[----:B------:R-:W-:Y:S01]  /*af90*/  I2IP.S8.S32.SAT R54, R59, R54, RZ ;  /* 0x000000363b367239 */ /* 0x000fe200000014ff */
[-C--:B------:R-:W-:Y:S01]  /*afa0*/  IMAD R58, R3, R82.reuse, R58 ;  /* 0x00000052033a7224 */ /* 0x080fe200078e023a */
[----:B------:R-:W-:Y:S01]  /*afb0*/  SHF.R.S32.HI R3, RZ, 0x18, R100 ;  /* 0x00000018ff037819 */ /* 0x000fe20000011464 */
[----:B------:R-:W-:Y:S01]  /*afc0*/  IMAD R63, R97, R82, R63 ;  /* 0x00000052613f7224 */ /* 0x000fe200078e023f */
[----:B------:R-:W-:Y:S01]  /*afd0*/  I2IP.S8.S32.SAT R49, R53, R52, R54 ;  /* 0x0000003435317239 */ /* 0x000fe20000001436 */
        /* <DEDUP_REMOVED lines=28> */
.L_x_124:
[----:B------:R-:W-:Y:S05]  /*b1a0*/  BSYNC.RECONVERGENT B0 ;  /* 0x0000000000007941 */ /* 0x000fea0003800200 */
.L_x_123:
[----:B------:R-:W-:Y:S01]  /*b1b0*/  BAR.SYNC.DEFER_BLOCKING 0x1, 0x80 ;  /* 0x0042000000007b1d */ /* 0x000fe20000010000 */
[----:B------:R-:W-:Y:S01]  /*b1c0*/  ISETP.NE.AND P2, PT, R168, RZ, PT ;  /* 0x000000ffa800720c */ /* 0x000fe20003f45270 */
[----:B------:R-:W-:Y:S01]  /*b1d0*/  IMAD.IADD R20, R75, 0x1, R150 ;  /* 0x000000014b147824 */ /* 0x000fe200078e0296 */
[----:B------:R-:W-:Y:S01]  /*b1e0*/  ISETP.NE.AND P0, PT, R169, 0x2, PT ;  /* 0x00000002a900780c */ /* 0x000fe20003f05270 */
[----:B------:R-:W-:Y:S01]  /*b1f0*/  IMAD.IADD R21, R77, 0x1, R152 ;  /* 0x000000014d157824 */ /* 0x000fe200078e0298 */
[----:B------:R-:W-:Y:S02]  /*b200*/  ISETP.NE.AND P1, PT, R76, 0x2, PT ;  /* 0x000000024c00780c */ /* 0x000fe40003f25270 */
[----:B------:R-:W-:Y:S02]  /*b210*/  SEL R0, RZ, 0x1, P0 ;  /* 0x00000001ff007807 */ /* 0x000fe40000000000 */
[----:B------:R-:W-:Y:S02]  /*b220*/  SEL R3, RZ, 0x1, P1 ;  /* 0x00000001ff037807 */ /* 0x000fe40000800000 */
[----:B------:R-:W-:Y:S02]  /*b230*/  LOP3.LUT R161, R161, R0, RZ, 0x3c, !PT ;  /* 0x00000000a1a17212 */ /* 0x000fe400078e3cff */
[----:B------:R-:W-:Y:S02]  /*b240*/  LOP3.LUT R162, R162, R3, RZ, 0x3c, !PT ;  /* 0x00000003a2a27212 */ /* 0x000fe400078e3cff */
[----:B------:R-:W-:Y:S02]  /*b250*/  @P2 R2UR UR36, R158 ;  /* 0x000000009e2422ca */ /* 0x000fe400000e0000 */
[----:B------:R-:W-:Y:S02]  /*b260*/  SEL R169, R169, RZ, P0 ;  /* 0x000000ffa9a97207 */ /* 0x000fe40000000000 */
[----:B------:R-:W-:Y:S01]  /*b270*/  SEL R76, R76, RZ, P1 ;  /* 0x000000ff4c4c7207 */ /* 0x000fe20000800000 */
[----:B------:R-:W-:Y:S10]  /*b280*/  @P2 BRA `(.L_x_125) ;  /* 0xffffff9800a82947 */ /* 0x000ff4000383ffff */
[----:B------:R-:W-:Y:S05]  /*b290*/  EXIT ;  /* 0x000000000000794d */ /* 0x000fea0003800000 */
.L_x_19:
[----:B--2---:R2:W1:Y:S02]  /*b2a0*/  SYNCS.PHASECHK.TRANS64.TRYWAIT P0, [R3+URZ+0x110], R2 ;  /* 0x00011002030075a7 */ /* 0x00446400080011ff */
[----:B-1----:R-:W-:Y:S05]  /*b2b0*/  @!P0 NANOSLEEP.SYNCS 0x989680 ;  /* 0x009896800000895d */ /* 0x002fea0003900000 */
[----:B------:R-:W1:Y:S02]  /*b2c0*/  @!P0 SYNCS.PHASECHK.TRANS64 P0, [R3+URZ+0x110], R2 ;  /* 0x00011002030085a7 */ /* 0x000e6400080010ff */
[----:B-1----:R-:W-:Y:S05]  /*b2d0*/  @!P0 BRA `(.L_x_19) ;  /* 0xfffffffc00f08947 */ /* 0x002fea000383ffff */
[----:B------:R-:W-:Y:S05]  /*b2e0*/  BRA `(.L_x_126) ;  /* 0xffffff6000c87947 */ /* 0x000fea000383ffff */
.L_x_22:
[----:B-1----:R-:W-:-:S07]  /*b2f0*/  MOV R2, UR33 ;  /* 0x0000002100027c02 */ /* 0x002fce0008000f00 */
.L_x_127:
[----:B-1----:R1:W2:Y:S02]  /*b300*/  SYNCS.PHASECHK.TRANS64.TRYWAIT P0, [R2+URZ+0x38], R5 ;  /* 0x00003805020075a7 */ /* 0x0022a400080011ff */
[----:B--2---:R-:W-:Y:S05]  /*b310*/  @!P0 NANOSLEEP.SYNCS 0x989680 ;  /* 0x009896800000895d */ /* 0x004fea0003900000 */
[----:B------:R-:W2:Y:S02]  /*b320*/  @!P0 SYNCS.PHASECHK.TRANS64 P0, [R2+URZ+0x38], R5 ;  /* 0x00003805020085a7 */ /* 0x000ea400080010ff */
[----:B--2---:R-:W-:Y:S05]  /*b330*/  @!P0 BRA `(.L_x_127) ;  /* 0xfffffffc00f08947 */ /* 0x004fea000383ffff */
[----:B------:R-:W-:Y:S05]  /*b340*/  BRA `(.L_x_21) ;  /* 0xffffff64001c7947 */ /* 0x000fea000383ffff */
.L_x_28:
[----:B-1----:R-:W-:-:S07]  /*b350*/  MOV R2, UR25 ;  /* 0x0000001900027c02 */ /* 0x002fce0008000f00 */
.L_x_128:
[----:B-1----:R1:W2:Y:S02]  /*b360*/  SYNCS.PHASECHK.TRANS64.TRYWAIT P0, [R2+URZ+0x38], R5 ;  /* 0x00003805020075a7 */ /* 0x0022a400080011ff */
[----:B--2---:R-:W-:Y:S05]  /*b370*/  @!P0 NANOSLEEP.SYNCS 0x989680 ;  /* 0x009896800000895d */ /* 0x004fea0003900000 */
[----:B------:R-:W2:Y:S02]  /*b380*/  @!P0 SYNCS.PHASECHK.TRANS64 P0, [R2+URZ+0x38], R5 ;  /* 0x00003805020085a7 */ /* 0x000ea400080010ff */
[----:B--2---:R-:W-:Y:S05]  /*b390*/  @!P0 BRA `(.L_x_128) ;  /* 0xfffffffc00f08947 */ /* 0x004fea000383ffff */
[----:B------:R-:W-:Y:S05]  /*b3a0*/  BRA `(.L_x_27) ;  /* 0xffffff6400dc7947 */ /* 0x000fea000383ffff */
.L_x_32:
[----:B-1----:R1:W2:Y:S02]  /*b3b0*/  SYNCS.PHASECHK.TRANS64.TRYWAIT P0, [R2+URZ+0xc0], R3 ;  /* 0x0000c003020075a7 */ /* 0x0022a400080011ff */
[----:B--2---:R-:W-:Y:S05]  /*b3c0*/  @!P0 NANOSLEEP.SYNCS 0x989680 ;  /* 0x009896800000895d */ /* 0x004fea0003900000 */
[----:B------:R-:W2:Y:S02]  /*b3d0*/  @!P0 SYNCS.PHASECHK.TRANS64 P0, [R2+URZ+0xc0], R3 ;  /* 0x0000c003020085a7 */ /* 0x000ea400080010ff */
[----:B--2---:R-:W-:Y:S05]  /*b3e0*/  @!P0 BRA `(.L_x_32) ;  /* 0xfffffffc00f08947 */ /* 0x004fea000383ffff */
[----:B------:R-:W-:Y:S05]  /*b3f0*/  BRA `(.L_x_129) ;  /* 0xffffff6800807947 */ /* 0x000fea000383ffff */
.L_x_36:
[----:B----4-:R-:W-:-:S07]  /*b400*/  MOV R0, UR5 ;  /* 0x0000000500007c02 */ /* 0x010fce0008000f00 */
.L_x_130:
[----:B-1----:R1:W2:Y:S02]  /*b410*/  SYNCS.PHASECHK.TRANS64.TRYWAIT P0, [R0+URZ], R3 ;  /* 0x00000003000075a7 */ /* 0x0022a400080011ff */
[----:B--2---:R-:W-:Y:S05]  /*b420*/  @!P0 NANOSLEEP.SYNCS 0x989680 ;  /* 0x009896800000895d */ /* 0x004fea0003900000 */
[----:B------:R-:W2:Y:S02]  /*b430*/  @!P0 SYNCS.PHASECHK.TRANS64 P0, [R0+URZ], R3 ;  /* 0x00000003000085a7 */ /* 0x000ea400080010ff */
[----:B--2---:R-:W-:Y:S05]  /*b440*/  @!P0 BRA `(.L_x_130) ;  /* 0xfffffffc00f08947 */ /* 0x004fea000383ffff */
[----:B------:R-:W-:Y:S05]  /*b450*/  BRA `(.L_x_131) ;  /* 0xffffff6c00f07947 */ /* 0x000fea000383ffff */
.L_x_37:
[----:B----4-:R-:W-:-:S07]  /*b460*/  MOV R0, UR5 ;  /* 0x0000000500007c02 */ /* 0x010fce0008000f00 */
.L_x_132:
[----:B-1----:R1:W2:Y:S02]  /*b470*/  SYNCS.PHASECHK.TRANS64.TRYWAIT P0, [R0+URZ], R3 ;  /* 0x00000003000075a7 */ /* 0x0022a400080011ff */
[----:B--2---:R-:W-:Y:S05]  /*b480*/  @!P0 NANOSLEEP.SYNCS 0x989680 ;  /* 0x009896800000895d */ /* 0x004fea0003900000 */
[----:B------:R-:W2:Y:S02]  /*b490*/  @!P0 SYNCS.PHASECHK.TRANS64 P0, [R0+URZ], R3 ;  /* 0x00000003000085a7 */ /* 0x000ea400080010ff */
[----:B--2---:R-:W-:Y:S05]  /*b4a0*/  @!P0 BRA `(.L_x_132) ;  /* 0xfffffffc00f08947 */ /* 0x004fea000383ffff */
[----:B------:R-:W-:Y:S05]  /*b4b0*/  BRA `(.L_x_133) ;  /* 0xffffff6c00fc7947 */ /* 0x000fea000383ffff */
.L_x_38:
[----:B----4-:R-:W-:-:S07]  /*b4c0*/  MOV R0, UR5 ;  /* 0x0000000500007c02 */ /* 0x010fce0008000f00 */
.L_x_134:
[----:B-1----:R1:W2:Y:S02]  /*b4d0*/  SYNCS.PHASECHK.TRANS64.TRYWAIT P0, [R0+URZ], R3 ;  /* 0x00000003000075a7 */ /* 0x0022a400080011ff */
[----:B--2---:R-:W-:Y:S05]  /*b4e0*/  @!P0 NANOSLEEP.SYNCS 0x989680 ;  /* 0x009896800000895d */ /* 0x004fea0003900000 */
[----:B------:R-:W2:Y:S02]  /*b4f0*/  @!P0 SYNCS.PHASECHK.TRANS64 P0, [R0+URZ], R3 ;  /* 0x00000003000085a7 */ /* 0x000ea400080010ff */
[----:B--2---:R-:W-:Y:S05]  /*b500*/  @!P0 BRA `(.L_x_134) ;  /* 0xfffffffc00f08947 */ /* 0x004fea000383ffff */
[----:B------:R-:W-:Y:S05]  /*b510*/  BRA `(.L_x_135) ;  /* 0xffffff7000087947 */ /* 0x000fea000383ffff */
.L_x_39:
[----:B----4-:R-:W-:-:S07]  /*b520*/  MOV R0, UR5 ;  /* 0x0000000500007c02 */ /* 0x010fce0008000f00 */
.L_x_136:
[----:B-1----:R1:W2:Y:S02]  /*b530*/  SYNCS.PHASECHK.TRANS64.TRYWAIT P0, [R0+URZ], R3 ;  /* 0x00000003000075a7 */ /* 0x0022a400080011ff */
[----:B--2---:R-:W-:Y:S05]  /*b540*/  @!P0 NANOSLEEP.SYNCS 0x989680 ;  /* 0x009896800000895d */ /* 0x004fea0003900000 */
[----:B------:R-:W2:Y:S02]  /*b550*/  @!P0 SYNCS.PHASECHK.TRANS64 P0, [R0+URZ], R3 ;  /* 0x00000003000085a7 */ /* 0x000ea400080010ff */
[----:B--2---:R-:W-:Y:S05]  /*b560*/  @!P0 BRA `(.L_x_136) ;  /* 0xfffffffc00f08947 */ /* 0x004fea000383ffff */
[----:B------:R-:W-:Y:S05]  /*b570*/  BRA `(.L_x_137) ;  /* 0xffffff7000147947 */ /* 0x000fea000383ffff */
.L_x_40:
[----:B----4-:R-:W-:-:S07]  /*b580*/  MOV R0, UR5 ;  /* 0x0000000500007c02 */ /* 0x010fce0008000f00 */
.L_x_138:
[----:B-1----:R1:W2:Y:S02]  /*b590*/  SYNCS.PHASECHK.TRANS64.TRYWAIT P0, [R0+URZ], R3 ;  /* 0x00000003000075a7 */ /* 0x0022a400080011ff */
[----:B--2---:R-:W-:Y:S05]  /*b5a0*/  @!P0 NANOSLEEP.SYNCS 0x989680 ;  /* 0x009896800000895d */ /* 0x004fea0003900000 */
[----:B------:R-:W2:Y:S02]  /*b5b0*/  @!P0 SYNCS.PHASECHK.TRANS64 P0, [R0+URZ], R3 ;  /* 0x00000003000085a7 */ /* 0x000ea400080010ff */
[----:B--2---:R-:W-:Y:S05]  /*b5c0*/  @!P0 BRA `(.L_x_138) ;  /* 0xfffffffc00f08947 */ /* 0x004fea000383ffff */
[----:B------:R-:W-:Y:S05]  /*b5d0*/  BRA `(.L_x_139) ;  /* 0xffffff7000207947 */ /* 0x000fea000383ffff */
.L_x_41:
[----:B----4-:R-:W-:-:S07]  /*b5e0*/  MOV R0, UR5 ;  /* 0x0000000500007c02 */ /* 0x010fce0008000f00 */
.L_x_140:
[----:B-1----:R1:W2:Y:S02]  /*b5f0*/  SYNCS.PHASECHK.TRANS64.TRYWAIT P0, [R0+URZ], R3 ;  /* 0x00000003000075a7 */ /* 0x0022a400080011ff */
[----:B--2---:R-:W-:Y:S05]  /*b600*/  @!P0 NANOSLEEP.SYNCS 0x989680 ;  /* 0x009896800000895d */ /* 0x004fea0003900000 */
[----:B------:R-:W2:Y:S02]  /*b610*/  @!P0 SYNCS.PHASECHK.TRANS64 P0, [R0+URZ], R3 ;  /* 0x00000003000085a7 */ /* 0x000ea400080010ff */
[----:B--2---:R-:W-:Y:S05]  /*b620*/  @!P0 BRA `(.L_x_140) ;  /* 0xfffffffc00f08947 */ /* 0x004fea000383ffff */
[----:B------:R-:W-:Y:S05]  /*b630*/  BRA `(.L_x_141) ;  /* 0xffffff70002c7947 */ /* 0x000fea000383ffff */
.L_x_44:
[----:B-1----:R1:W2:Y:S02]  /*b640*/  SYNCS.PHASECHK.TRANS64.TRYWAIT P0, [R0+URZ+0x100], R5 ;  /* 0x00010005000075a7 */ /* 0x0022a400080011ff */
[----:B--2---:R-:W-:Y:S05]  /*b650*/  @!P0 NANOSLEEP.SYNCS 0x989680 ;  /* 0x009896800000895d */ /* 0x004fea0003900000 */
[----:B------:R-:W2:Y:S02]  /*b660*/  @!P0 SYNCS.PHASECHK.TRANS64 P0, [R0+URZ+0x100], R5 ;  /* 0x00010005000085a7 */ /* 0x000ea400080010ff */
[----:B--2---:R-:W-:Y:S05]  /*b670*/  @!P0 BRA `(.L_x_44) ;  /* 0xfffffffc00f08947 */ /* 0x004fea000383ffff */
[----:B------:R-:W-:Y:S05]  /*b680*/  BRA `(.L_x_142) ;  /* 0xffffff7000887947 */ /* 0x000fea000383ffff */
.L_x_45:
[----:B------:R-:W-:-:S07]  /*b690*/  MOV R0, UR5 ;  /* 0x0000000500007c02 */ /* 0x000fce0008000f00 */
.L_x_143:
[----:B-1----:R1:W2:Y:S02]  /*b6a0*/  SYNCS.PHASECHK.TRANS64.TRYWAIT P0, [R0+URZ+0xd0], R5 ;  /* 0x0000d005000075a7 */ /* 0x0022a400080011ff */
[----:B--2---:R-:W-:Y:S05]  /*b6b0*/  @!P0 NANOSLEEP.SYNCS 0x989680 ;  /* 0x009896800000895d */ /* 0x004fea0003900000 */
[----:B------:R-:W2:Y:S02]  /*b6c0*/  @!P0 SYNCS.PHASECHK.TRANS64 P0, [R0+URZ+0xd0], R5 ;  /* 0x0000d005000085a7 */ /* 0x000ea400080010ff */
[----:B--2---:R-:W-:Y:S05]  /*b6d0*/  @!P0 BRA `(.L_x_143) ;  /* 0xfffffffc00f08947 */ /* 0x004fea000383ffff */
[----:B------:R-:W-:Y:S05]  /*b6e0*/  BRA `(.L_x_144) ;  /* 0xffffff7000987947 */ /* 0x000fea000383ffff */
.L_x_46:
[----:B-1----:R1:W2:Y:S02]  /*b6f0*/  SYNCS.PHASECHK.TRANS64.TRYWAIT P1, [R0+URZ+0xc0], R5 ;  /* 0x0000c005000075a7 */ /* 0x0022a400080211ff */
[----:B--2---:R-:W-:Y:S05]  /*b700*/  @!P1 NANOSLEEP.SYNCS 0x989680 ;  /* 0x009896800000995d */ /* 0x004fea0003900000 */
[----:B------:R-:W2:Y:S02]  /*b710*/  @!P1 SYNCS.PHASECHK.TRANS64 P1, [R0+URZ+0xc0], R5 ;  /* 0x0000c005000095a7 */ /* 0x000ea400080210ff */
[----:B--2---:R-:W-:Y:S05]  /*b720*/  @!P1 BRA `(.L_x_46) ;  /* 0xfffffffc00f09947 */ /* 0x004fea000383ffff */
[----:B------:R-:W-:Y:S05]  /*b730*/  BRA `(.L_x_145) ;  /* 0xffffff7000c87947 */ /* 0x000fea000383ffff */
.L_x_49:
[----:B------:R-:W-:-:S07]  /*b740*/  MOV R0, UR5 ;  /* 0x0000000500007c02 */ /* 0x000fce0008000f00 */
.L_x_146:
[----:B-1----:R1:W2:Y:S02]  /*b750*/  SYNCS.PHASECHK.TRANS64.TRYWAIT P0, [R0+URZ+0xd0], R3 ;  /* 0x0000d003000075a7 */ /* 0x0022a400080011ff */
[----:B--2---:R-:W-:Y:S05]  /*b760*/  @!P0 NANOSLEEP.SYNCS 0x989680 ;  /* 0x009896800000895d */ /* 0x004fea0003900000 */
[----:B------:R-:W2:Y:S02]  /*b770*/  @!P0 SYNCS.PHASECHK.TRANS64 P0, [R0+URZ+0xd0], R3 ;  /* 0x0000d003000085a7 */ /* 0x000ea400080010ff */
[----:B--2---:R-:W-:Y:S05]  /*b780*/  @!P0 BRA `(.L_x_146) ;  /* 0xfffffffc00f08947 */ /* 0x004fea000383ffff */
[----:B------:R-:W-:Y:S05]  /*b790*/  BRA `(.L_x_48) ;  /* 0xffffff74001c7947 */ /* 0x000fea000383ffff */
.L_x_56:
[----:B-1----:R1:W2:Y:S02]  /*b7a0*/  SYNCS.PHASECHK.TRANS64.TRYWAIT P1, [R0+URZ+0xc0], R5 ;  /* 0x0000c005000075a7 */ /* 0x0022a400080211ff */
[----:B--2---:R-:W-:Y:S05]  /*b7b0*/  @!P1 NANOSLEEP.SYNCS 0x989680 ;  /* 0x009896800000995d */ /* 0x004fea0003900000 */
[----:B------:R-:W2:Y:S02]  /*b7c0*/  @!P1 SYNCS.PHASECHK.TRANS64 P1, [R0+URZ+0xc0], R5 ;  /* 0x0000c005000095a7 */ /* 0x000ea400080210ff */
[----:B--2---:R-:W-:Y:S05]  /*b7d0*/  @!P1 BRA `(.L_x_56) ;  /* 0xfffffffc00f09947 */ /* 0x004fea000383ffff */
[----:B------:R-:W-:Y:S05]  /*b7e0*/  BRA `(.L_x_147) ;  /* 0xffffff78007c7947 */ /* 0x000fea000383ffff */
.L_x_57:
[----:B------:R-:W-:-:S07]  /*b7f0*/  MOV R3, UR8 ;  /* 0x0000000800037c02 */ /* 0x000fce0008000f00 */
.L_x_148:
[----:B-1----:R1:W2:Y:S02]  /*b800*/  SYNCS.PHASECHK.TRANS64.TRYWAIT P0, [R3+URZ+0xf0], R0 ;  /* 0x0000f000030075a7 */ /* 0x0022a400080011ff */
[----:B--2---:R-:W-:Y:S05]  /*b810*/  @!P0 NANOSLEEP.SYNCS 0x989680 ;  /* 0x009896800000895d */ /* 0x004fea0003900000 */
[----:B------:R-:W2:Y:S02]  /*b820*/  @!P0 SYNCS.PHASECHK.TRANS64 P0, [R3+URZ+0xf0], R0 ;  /* 0x0000f000030085a7 */ /* 0x000ea400080010ff */
[----:B--2---:R-:W-:Y:S05]  /*b830*/  @!P0 BRA `(.L_x_148) ;  /* 0xfffffffc00f08947 */ /* 0x004fea000383ffff */
[----:B------:R-:W-:Y:S05]  /*b840*/  BRA `(.L_x_149) ;  /* 0xffffff7800b47947 */ /* 0x000fea000383ffff */
.L_x_60:
[----:B------:R-:W-:Y:S07]  /*b850*/  MOV R0, UR7 ;  /* 0x0000000700007c02 */ /* 0x000fee0008000f00 */
.L_x_150:
[----:B-1----:R1:W2:Y:S02]  /*b860*/  SYNCS.PHASECHK.TRANS64.TRYWAIT P0, [R0+URZ], R3 ;  /* 0x00000003000075a7 */ /* 0x0022a400080011ff */
[----:B--2---:R-:W-:Y:S05]  /*b870*/  @!P0 NANOSLEEP.SYNCS 0x989680 ;  /* 0x009896800000895d */ /* 0x004fea0003900000 */
[----:B------:R-:W2:Y:S02]  /*b880*/  @!P0 SYNCS.PHASECHK.TRANS64 P0, [R0+URZ], R3 ;  /* 0x00000003000085a7 */ /* 0x000ea400080010ff */
[----:B--2---:R-:W-:Y:S05]  /*b890*/  @!P0 BRA `(.L_x_150) ;  /* 0xfffffffc00f08947 */ /* 0x004fea000383ffff */
[----:B------:R-:W-:Y:S05]  /*b8a0*/  BRA `(.L_x_59) ;  /* 0xffffff7800d07947 */ /* 0x000fea000383ffff */
.L_x_63:
[----:B------:R-:W-:-:S07]  /*b8b0*/  MOV R0, UR5 ;  /* 0x0000000500007c02 */ /* 0x000fce0008000f00 */
.L_x_151:
[----:B--2---:R2:W3:Y:S02]  /*b8c0*/  SYNCS.PHASECHK.TRANS64.TRYWAIT P0, [R0+URZ], R3 ;  /* 0x00000003000075a7 */ /* 0x0044e400080011ff */
[----:B---3--:R-:W-:Y:S05]  /*b8d0*/  @!P0 NANOSLEEP.SYNCS 0x989680 ;  /* 0x009896800000895d */ /* 0x008fea0003900000 */
[----:B------:R-:W3:Y:S02]  /*b8e0*/  @!P0 SYNCS.PHASECHK.TRANS64 P0, [R0+URZ], R3 ;  /* 0x00000003000085a7 */ /* 0x000ee400080010ff */
[----:B---3--:R-:W-:Y:S05]  /*b8f0*/  @!P0 BRA `(.L_x_151) ;  /* 0xfffffffc00f08947 */ /* 0x008fea000383ffff */
[----:B------:R-:W-:Y:S05]  /*b900*/  BRA `(.L_x_152) ;  /* 0xffffff7c00847947 */ /* 0x000fea000383ffff */
.L_x_64:
[----:B------:R-:W-:-:S07]  /*b910*/  MOV R0, UR7 ;  /* 0x0000000700007c02 */ /* 0x000fce0008000f00 */
.L_x_153:
[----:B--2---:R2:W3:Y:S02]  /*b920*/  SYNCS.PHASECHK.TRANS64.TRYWAIT P0, [R0+URZ], R3 ;  /* 0x00000003000075a7 */ /* 0x0044e400080011ff */
[----:B---3--:R-:W-:Y:S05]  /*b930*/  @!P0 NANOSLEEP.SYNCS 0x989680 ;  /* 0x009896800000895d */ /* 0x008fea0003900000 */
[----:B------:R-:W3:Y:S02]  /*b940*/  @!P0 SYNCS.PHASECHK.TRANS64 P0, [R0+URZ], R3 ;  /* 0x00000003000085a7 */ /* 0x000ee400080010ff */
[----:B---3--:R-:W-:Y:S05]  /*b950*/  @!P0 BRA `(.L_x_153) ;  /* 0xfffffffc00f08947 */ /* 0x008fea000383ffff */
[----:B------:R-:W-:Y:S05]  /*b960*/  BRA `(.L_x_154) ;  /* 0xffffff7c00907947 */ /* 0x000fea000383ffff */
.L_x_69:
[----:B--2---:R2:W3:Y:S02]  /*b970*/  SYNCS.PHASECHK.TRANS64.TRYWAIT P0, [R0+URZ+0xc0], R3 ;  /* 0x0000c003000075a7 */ /* 0x0044e400080011ff */
[----:B---3--:R-:W-:Y:S05]  /*b980*/  @!P0 NANOSLEEP.SYNCS 0x989680 ;  /* 0x009896800000895d */ /* 0x008fea0003900000 */
[----:B------:R-:W3:Y:S02]  /*b990*/  @!P0 SYNCS.PHASECHK.TRANS64 P0, [R0+URZ+0xc0], R3 ;  /* 0x0000c003000085a7 */ /* 0x000ee400080010ff */
[----:B---3--:R-:W-:Y:S05]  /*b9a0*/  @!P0 BRA `(.L_x_69) ;  /* 0xfffffffc00f08947 */ /* 0x008fea000383ffff */
[----:B------:R-:W-:Y:S05]  /*b9b0*/  BRA `(.L_x_155) ;  /* 0xffffff80009c7947 */ /* 0x000fea000383ffff */
.L_x_72:
[----:B------:R-:W-:Y:S07]  /*b9c0*/  MOV R0, UR7 ;  /* 0x0000000700007c02 */ /* 0x000fee0008000f00 */
.L_x_156:
[----:B--2---:R2:W3:Y:S02]  /*b9d0*/  SYNCS.PHASECHK.TRANS64.TRYWAIT P0, [R0+URZ+0xb8], R3 ;  /* 0x0000b803000075a7 */ /* 0x0044e400080011ff */
[----:B---3--:R-:W-:Y:S05]  /*b9e0*/  @!P0 NANOSLEEP.SYNCS 0x989680 ;  /* 0x009896800000895d */ /* 0x008fea0003900000 */
[----:B------:R-:W3:Y:S02]  /*b9f0*/  @!P0 SYNCS.PHASECHK.TRANS64 P0, [R0+URZ+0xb8], R3 ;  /* 0x0000b803000085a7 */ /* 0x000ee400080010ff */
[----:B---3--:R-:W-:Y:S05]  /*ba00*/  @!P0 BRA `(.L_x_156) ;  /* 0xfffffffc00f08947 */ /* 0x008fea000383ffff */
[----:B------:R-:W-:Y:S05]  /*ba10*/  BRA `(.L_x_71) ;  /* 0xffffff84007c7947 */ /* 0x000fea000383ffff */
.L_x_75:
[----:B------:R-:W-:Y:S07]  /*ba20*/  MOV R3, UR7 ;  /* 0x0000000700037c02 */ /* 0x000fee0008000f00 */
.L_x_157:
[----:B-1----:R1:W2:Y:S02]  /*ba30*/  SYNCS.PHASECHK.TRANS64.TRYWAIT P0, [R3+URZ+0x90], R12 ;  /* 0x0000900c030075a7 */ /* 0x0022a400080011ff */
[----:B--2---:R-:W-:Y:S05]  /*ba40*/  @!P0 NANOSLEEP.SYNCS 0x989680 ;  /* 0x009896800000895d */ /* 0x004fea0003900000 */
[----:B------:R-:W2:Y:S02]  /*ba50*/  @!P0 SYNCS.PHASECHK.TRANS64 P0, [R3+URZ+0x90], R12 ;  /* 0x0000900c030085a7 */ /* 0x000ea400080010ff */
[----:B--2---:R-:W-:Y:S05]  /*ba60*/  @!P0 BRA `(.L_x_157) ;  /* 0xfffffffc00f08947 */ /* 0x004fea000383ffff */
[----:B------:R-:W-:Y:S05]  /*ba70*/  BRA `(.L_x_158) ;  /* 0xffffff8400f47947 */ /* 0x000fea000383ffff */
.L_x_76:
[----:B-1----:R-:W-:Y:S07]  /*ba80*/  MOV R3, UR7 ;  /* 0x0000000700037c02 */ /* 0x002fee0008000f00 */
.L_x_159:
[----:B-1----:R1:W2:Y:S02]  /*ba90*/  SYNCS.PHASECHK.TRANS64.TRYWAIT P0, [R3+URZ+0x98], R12 ;  /* 0x0000980c030075a7 */ /* 0x0022a400080011ff */
[----:B--2---:R-:W-:Y:S05]  /*baa0*/  @!P0 NANOSLEEP.SYNCS 0x989680 ;  /* 0x009896800000895d */ /* 0x004fea0003900000 */
[----:B------:R-:W2:Y:S02]  /*bab0*/  @!P0 SYNCS.PHASECHK.TRANS64 P0, [R3+URZ+0x98], R12 ;  /* 0x0000980c030085a7 */ /* 0x000ea400080010ff */
[----:B--2---:R-:W-:Y:S05]  /*bac0*/  @!P0 BRA `(.L_x_159) ;  /* 0xfffffffc00f08947 */ /* 0x004fea000383ffff */
[----:B------:R-:W-:Y:S05]  /*bad0*/  BRA `(.L_x_160) ;  /* 0xffffff8800307947 */ /* 0x000fea000383ffff */
.L_x_77:
[----:B-1----:R-:W-:Y:S07]  /*bae0*/  MOV R3, UR7 ;  /* 0x0000000700037c02 */ /* 0x002fee0008000f00 */
.L_x_161:
[----:B-1----:R1:W2:Y:S02]  /*baf0*/  SYNCS.PHASECHK.TRANS64.TRYWAIT P0, [R3+URZ+0xa0], R12 ;  /* 0x0000a00c030075a7 */ /* 0x0022a400080011ff */
[----:B--2---:R-:W-:Y:S05]  /*bb00*/  @!P0 NANOSLEEP.SYNCS 0x989680 ;  /* 0x009896800000895d */ /* 0x004fea0003900000 */
[----:B------:R-:W2:Y:S02]  /*bb10*/  @!P0 SYNCS.PHASECHK.TRANS64 P0, [R3+URZ+0xa0], R12 ;  /* 0x0000a00c030085a7 */ /* 0x000ea400080010ff */
[----:B--2---:R-:W-:Y:S05]  /*bb20*/  @!P0 BRA `(.L_x_161) ;  /* 0xfffffffc00f08947 */ /* 0x004fea000383ffff */
[----:B------:R-:W-:Y:S05]  /*bb30*/  BRA `(.L_x_162) ;  /* 0xffffff8800787947 */ /* 0x000fea000383ffff */
.L_x_78:
[----:B------:R-:W-:Y:S07]  /*bb40*/  MOV R3, UR7 ;  /* 0x0000000700037c02 */ /* 0x000fee0008000f00 */
.L_x_163:
[----:B-1----:R1:W2:Y:S02]  /*bb50*/  SYNCS.PHASECHK.TRANS64.TRYWAIT P0, [R3+URZ+0xa8], R12 ;  /* 0x0000a80c030075a7 */ /* 0x0022a400080011ff */
[----:B--2---:R-:W-:Y:S05]  /*bb60*/  @!P0 NANOSLEEP.SYNCS 0x989680 ;  /* 0x009896800000895d */ /* 0x004fea0003900000 */
[----:B------:R-:W2:Y:S02]  /*bb70*/  @!P0 SYNCS.PHASECHK.TRANS64 P0, [R3+URZ+0xa8], R12 ;  /* 0x0000a80c030085a7 */ /* 0x000ea400080010ff */
[----:B--2---:R-:W-:Y:S05]  /*bb80*/  @!P0 BRA `(.L_x_163) ;  /* 0xfffffffc00f08947 */ /* 0x004fea000383ffff */
[----:B------:R-:W-:Y:S05]  /*bb90*/  BRA `(.L_x_164) ;  /* 0xffffff8c00007947 */ /* 0x000fea000383ffff */
.L_x_80:
[----:B------:R-:W-:-:S07]  /*bba0*/  MOV R0, UR7 ;  /* 0x0000000700007c02 */ /* 0x000fce0008000f00 */
.L_x_165:
[----:B-1----:R1:W3:Y:S02]  /*bbb0*/  SYNCS.PHASECHK.TRANS64.TRYWAIT P0, [R0+URZ+0x90], R3 ;  /* 0x00009003000075a7 */ /* 0x0022e400080011ff */
[----:B---3--:R-:W-:Y:S05]  /*bbc0*/  @!P0 NANOSLEEP.SYNCS 0x989680 ;  /* 0x009896800000895d */ /* 0x008fea0003900000 */
[----:B------:R-:W3:Y:S02]  /*bbd0*/  @!P0 SYNCS.PHASECHK.TRANS64 P0, [R0+URZ+0x90], R3 ;  /* 0x00009003000085a7 */ /* 0x000ee400080010ff */
[----:B---3--:R-:W-:Y:S05]  /*bbe0*/  @!P0 BRA `(.L_x_165) ;  /* 0xfffffffc00f08947 */ /* 0x008fea000383ffff */
[----:B------:R-:W-:Y:S05]  /*bbf0*/  BRA `(.L_x_166) ;  /* 0xffffff8c00707947 */ /* 0x000fea000383ffff */
.L_x_81:
[----:B-1----:R-:W-:-:S07]  /*bc00*/  MOV R0, UR7 ;  /* 0x0000000700007c02 */ /* 0x002fce0008000f00 */
.L_x_167:
[----:B-1----:R1:W3:Y:S02]  /*bc10*/  SYNCS.PHASECHK.TRANS64.TRYWAIT P0, [R0+URZ+0x98], R3 ;  /* 0x00009803000075a7 */ /* 0x0022e400080011ff */
[----:B---3--:R-:W-:Y:S05]  /*bc20*/  @!P0 NANOSLEEP.SYNCS 0x989680 ;  /* 0x009896800000895d */ /* 0x008fea0003900000 */
[----:B------:R-:W3:Y:S02]  /*bc30*/  @!P0 SYNCS.PHASECHK.TRANS64 P0, [R0+URZ+0x98], R3 ;  /* 0x00009803000085a7 */ /* 0x000ee400080010ff */
[----:B---3--:R-:W-:Y:S05]  /*bc40*/  @!P0 BRA `(.L_x_167) ;  /* 0xfffffffc00f08947 */ /* 0x008fea000383ffff */
[----:B------:R-:W-:Y:S05]  /*bc50*/  BRA `(.L_x_168) ;  /* 0xffffff8c00607947 */ /* 0x000fea000383ffff */
.L_x_82:
[----:B-1----:R-:W-:-:S07]  /*bc60*/  MOV R0, UR7 ;  /* 0x0000000700007c02 */ /* 0x002fce0008000f00 */
.L_x_169:
[----:B-1----:R1:W3:Y:S02]  /*bc70*/  SYNCS.PHASECHK.TRANS64.TRYWAIT P0, [R0+URZ+0xa0], R3 ;  /* 0x0000a003000075a7 */ /* 0x0022e400080011ff */
[----:B---3--:R-:W-:Y:S05]  /*bc80*/  @!P0 NANOSLEEP.SYNCS 0x989680 ;  /* 0x009896800000895d */ /* 0x008fea0003900000 */
[----:B------:R-:W3:Y:S02]  /*bc90*/  @!P0 SYNCS.PHASECHK.TRANS64 P0, [R0+URZ+0xa0], R3 ;  /* 0x0000a003000085a7 */ /* 0x000ee400080010ff */
[----:B---3--:R-:W-:Y:S05]  /*bca0*/  @!P0 BRA `(.L_x_169) ;  /* 0xfffffffc00f08947 */ /* 0x008fea000383ffff */
[----:B------:R-:W-:Y:S05]  /*bcb0*/  BRA `(.L_x_170) ;  /* 0xffffff8c00507947 */ /* 0x000fea000383ffff */
.L_x_84:
[----:B--2---:R2:W4:Y:S02]  /*bcc0*/  SYNCS.PHASECHK.TRANS64.TRYWAIT P0, [R0+URZ+0xc0], R3 ;  /* 0x0000c003000075a7 */ /* 0x00452400080011ff */
[----:B----4-:R-:W-:Y:S05]  /*bcd0*/  @!P0 NANOSLEEP.SYNCS 0x989680 ;  /* 0x009896800000895d */ /* 0x010fea0003900000 */
[----:B------:R-:W4:Y:S02]  /*bce0*/  @!P0 SYNCS.PHASECHK.TRANS64 P0, [R0+URZ+0xc0], R3 ;  /* 0x0000c003000085a7 */ /* 0x000f2400080010ff */
[----:B----4-:R-:W-:Y:S05]  /*bcf0*/  @!P0 BRA `(.L_x_84) ;  /* 0xfffffffc00f08947 */ /* 0x010fea000383ffff */
[----:B------:R-:W-:Y:S05]  /*bd00*/  BRA `(.L_x_171) ;  /* 0xffffff90001c7947 */ /* 0x000fea000383ffff */
.L_x_95:
[----:B-1----:R1:W3:Y:S02]  /*bd10*/  SYNCS.PHASECHK.TRANS64.TRYWAIT P1, [R3+URZ+0x70], R0 ;  /* 0x00007000030075a7 */ /* 0x0022e400080211ff */
[----:B---3--:R-:W-:Y:S05]  /*bd20*/  @!P1 NANOSLEEP.SYNCS 0x989680 ;  /* 0x009896800000995d */ /* 0x008fea0003900000 */
[----:B------:R-:W3:Y:S02]  /*bd30*/  @!P1 SYNCS.PHASECHK.TRANS64 P1, [R3+URZ+0x70], R0 ;  /* 0x00007000030095a7 */ /* 0x000ee400080210ff */
[----:B---3--:R-:W-:Y:S05]  /*bd40*/  @!P1 BRA `(.L_x_95) ;  /* 0xfffffffc00f09947 */ /* 0x008fea000383ffff */
[----:B------:R-:W-:Y:S05]  /*bd50*/  BRA `(.L_x_94) ;  /* 0xffffff9c00447947 */ /* 0x000fea000383ffff */
.L_x_97:
[----:B---3--:R3:W4:Y:S02]  /*bd60*/  SYNCS.PHASECHK.TRANS64.TRYWAIT P0, [R108+URZ+0xe0], R5 ;  /* 0x0000e0056c0075a7 */ /* 0x00872400080011ff */
[----:B----4-:R-:W-:Y:S05]  /*bd70*/  @!P0 NANOSLEEP.SYNCS 0x989680 ;  /* 0x009896800000895d */ /* 0x010fea0003900000 */
[----:B------:R-:W4:Y:S02]  /*bd80*/  @!P0 SYNCS.PHASECHK.TRANS64 P0, [R108+URZ+0xe0], R5 ;  /* 0x0000e0056c0085a7 */ /* 0x000f2400080010ff */
[----:B----4-:R-:W-:Y:S05]  /*bd90*/  @!P0 BRA `(.L_x_97) ;  /* 0xfffffffc00f08947 */ /* 0x010fea000383ffff */
[----:B------:R-:W-:Y:S05]  /*bda0*/  BRA `(.L_x_96) ;  /* 0xffffff9c00a07947 */ /* 0x000fea000383ffff */
.L_x_105:
[----:B--2---:R2:W3:Y:S02]  /*bdb0*/  SYNCS.PHASECHK.TRANS64.TRYWAIT P0, [R118+URZ+0x70], R3 ;  /* 0x00007003760075a7 */ /* 0x0044e400080011ff */
[----:B---3--:R-:W-:Y:S05]  /*bdc0*/  @!P0 NANOSLEEP.SYNCS 0x989680 ;  /* 0x009896800000895d */ /* 0x008fea0003900000 */
[----:B------:R-:W3:Y:S02]  /*bdd0*/  @!P0 SYNCS.PHASECHK.TRANS64 P0, [R118+URZ+0x70], R3 ;  /* 0x00007003760085a7 */ /* 0x000ee400080010ff */
[----:B---3--:R-:W-:Y:S05]  /*bde0*/  @!P0 BRA `(.L_x_105) ;  /* 0xfffffffc00f08947 */ /* 0x008fea000383ffff */
[----:B------:R-:W-:Y:S05]  /*bdf0*/  BRA `(.L_x_104) ;  /* 0xffffffb000a47947 */ /* 0x000fea000383ffff */
.L_x_113:
[----:B--2---:R2:W3:Y:S02]  /*be00*/  SYNCS.PHASECHK.TRANS64.TRYWAIT P0, [R0+URZ+0x70], R7 ;  /* 0x00007007000075a7 */ /* 0x0044e400080011ff */
[----:B---3--:R-:W-:Y:S05]  /*be10*/  @!P0 NANOSLEEP.SYNCS 0x989680 ;  /* 0x009896800000895d */ /* 0x008fea0003900000 */
[----:B------:R-:W3:Y:S02]  /*be20*/  @!P0 SYNCS.PHASECHK.TRANS64 P0, [R0+URZ+0x70], R7 ;  /* 0x00007007000085a7 */ /* 0x000ee400080010ff */
[----:B---3--:R-:W-:Y:S05]  /*be30*/  @!P0 BRA `(.L_x_113) ;  /* 0xfffffffc00f08947 */ /* 0x008fea000383ffff */
[----:B------:R-:W-:Y:S05]  /*be40*/  BRA `(.L_x_112) ;  /* 0xffffffc400f87947 */ /* 0x000fea000383ffff */
.L_x_121:
[----:B--2---:R2:W3:Y:S02]  /*be50*/  SYNCS.PHASECHK.TRANS64.TRYWAIT P0, [R0+URZ+0x70], R5 ;  /* 0x00007005000075a7 */ /* 0x0044e400080011ff */
[----:B---3--:R-:W-:Y:S05]  /*be60*/  @!P0 NANOSLEEP.SYNCS 0x989680 ;  /* 0x009896800000895d */ /* 0x008fea0003900000 */
[----:B------:R-:W3:Y:S02]  /*be70*/  @!P0 SYNCS.PHASECHK.TRANS64 P0, [R0+URZ+0x70], R5 ;  /* 0x00007005000085a7 */ /* 0x000ee400080010ff */
[----:B---3--:R-:W-:Y:S05]  /*be80*/  @!P0 BRA `(.L_x_121) ;  /* 0xfffffffc00f08947 */ /* 0x008fea000383ffff */
[----:B------:R-:W-:Y:S05]  /*be90*/  BRA `(.L_x_120) ;  /* 0xffffffdc00587947 */ /* 0x000fea000383ffff */
        .weak           $__internal_0_$__cuda_sm10x_tcgen05_guardrail_trap_col_being_dealloced_not_returned_by_alloc
        .type           $__internal_0_$__cuda_sm10x_tcgen05_guardrail_trap_col_being_dealloced_not_returned_by_alloc,@function
        .size           $__internal_0_$__cuda_sm10x_tcgen05_guardrail_trap_col_being_dealloced_not_returned_by_alloc,($__internal_1_$__cuda_sm10x_tcgen05_guardrail_trap_phase_invalid_during_alloc - $__internal_0_$__cuda_sm10x_tcgen05_guardrail_trap_col_being_dealloced_not_returned_by_alloc)
$__internal_0_$__cuda_sm10x_tcgen05_guardrail_trap_col_being_dealloced_not_returned_by_alloc:
[----:B------:R-:W-:Y:S05]  /*bea0*/  BPT.TRAP 0x1 ;  /* 0x000000040000795c */ /* 0x000fea0000300000 */
[----:B------:R-:W-:-:S04]  /*beb0*/  HFMA2 R3, -RZ, RZ, 0, 0 ;  /* 0x00000000ff037431 */ /* 0x000fc800000001ff */
[----:B------:R-:W-:Y:S05]  /*bec0*/  RET.REL.NODEC R2 `(_ZN7cutlass13device_kernelINS_4gemm6kernel13GemmUniversalIN4cute5tupleIJiiiiEEENS1_10collective13CollectiveMmaINS1_35MainloopSm100TmaUmmaWarpSpecializedILi7ELi2ELi2ENS5_IJNS4_1CILi1EEESB_SB_EEEEENS5_IJNSA_ILi128EEENSA_ILi256EEENSA_ILi64EEEEEEaNS5_IJlSB_lEEEaNS5_IJSB_llEEENS4_8TiledMMAINS4_8MMA_AtomIJNS4_15SM100_MMA_S8_SSIaaiLi128ELi256ELNS4_4UMMA5MajorE0ELSO_1ELNSN_8SaturateE0EEEEEENS4_6LayoutISC_NS5_IJNSA_ILi0EEEST_ST_EEEEENS5_IJNS4_10UnderscoreESW_SW_EEEEENS4_13SM90_TMA_LOADENS4_14ComposedLayoutINS4_7SwizzleILi2ELi4ELi3EEENS4_18smem_ptr_flag_bitsILi8EEENSS_INS5_IJNSA_ILi8EEESG_EEENS5_IJSG_SB_EEEEEEEvNS4_8identityESZ_NS10_INS11_ILi3ELi4ELi3EEES14_NSS_INS5_IJSE_S15_EEENS5_IJSB_SE_EEEEEEEvS1A_EENS_8epilogue10collective18CollectiveEpilogueINS1H_23Sm100TmaWarpSpecializedILi4ELi2ELi64ELb0ELb0EEEJSH_NS5_IJNSS_ISE_SB_EENSS_ISG_SB_EEEEEaSI_aSI_NS1H_6fusion15FusionCallbacksIS1L_NS1P_17LinearCombinationIaiaiLNS_15FloatRoundStyleE2EEESH_S1O_JEEENS4_5SM1004TMEM4LOAD26SM100_TMEM_LOAD_32dp32b64xESZ_S19_NS4_39AutoVectorizingCopyWithAssumedAlignmentILi128EEENS4_14SM90_TMA_STOREES19_S20_S20_EEEvvEEEEvNT_6ParamsE) ;  /* 0xffffff40024c7950 */ /* 0x000fea0003c3ffff */
        .weak           $__internal_1_$__cuda_sm10x_tcgen05_guardrail_trap_phase_invalid_during_alloc
        .type           $__internal_1_$__cuda_sm10x_tcgen05_guardrail_trap_phase_invalid_during_alloc,@function
        .size           $__internal_1_$__cuda_sm10x_tcgen05_guardrail_trap_phase_invalid_during_alloc,($__internal_2_$__cuda_sm10x_tcgen05_guardrail_trap_unallocated_columns_being_dealloced - $__internal_1_$__cuda_sm10x_tcgen05_guardrail_trap_phase_invalid_during_alloc)
$__internal_1_$__cuda_sm10x_tcgen05_guardrail_trap_phase_invalid_during_alloc:
[----:B------:R-:W-:Y:S05]  /*bed0*/  BPT.TRAP 0x1 ;  /* 0x000000040000795c */ /* 0x000fea0000300000 */
[----:B------:R-:W-:-:S04]  /*bee0*/  MOV R3, 0x0 ;  /* 0x0000000000037802 */ /* 0x000fc80000000f00 */
[----:B------:R-:W-:Y:S05]  /*bef0*/  RET.REL.NODEC R2 `(_ZN7cutlass13device_kernelINS_4gemm6kernel13GemmUniversalIN4cute5tupleIJiiiiEEENS1_10collective13CollectiveMmaINS1_35MainloopSm100TmaUmmaWarpSpecializedILi7ELi2ELi2ENS5_IJNS4_1CILi1EEESB_SB_EEEEENS5_IJNSA_ILi128EEENSA_ILi256EEENSA_ILi64EEEEEEaNS5_IJlSB_lEEEaNS5_IJSB_llEEENS4_8TiledMMAINS4_8MMA_AtomIJNS4_15SM100_MMA_S8_SSIaaiLi128ELi256ELNS4_4UMMA5MajorE0ELSO_1ELNSN_8SaturateE0EEEEEENS4_6LayoutISC_NS5_IJNSA_ILi0EEEST_ST_EEEEENS5_IJNS4_10UnderscoreESW_SW_EEEEENS4_13SM90_TMA_LOADENS4_14ComposedLayoutINS4_7SwizzleILi2ELi4ELi3EEENS4_18smem_ptr_flag_bitsILi8EEENSS_INS5_IJNSA_ILi8EEESG_EEENS5_IJSG_SB_EEEEEEEvNS4_8identityESZ_NS10_INS11_ILi3ELi4ELi3EEES14_NSS_INS5_IJSE_S15_EEENS5_IJSB_SE_EEEEEEEvS1A_EENS_8epilogue10collective18CollectiveEpilogueINS1H_23Sm100TmaWarpSpecializedILi4ELi2ELi64ELb0ELb0EEEJSH_NS5_IJNSS_ISE_SB_EENSS_ISG_SB_EEEEEaSI_aSI_NS1H_6fusion15FusionCallbacksIS1L_NS1P_17LinearCombinationIaiaiLNS_15FloatRoundStyleE2EEESH_S1O_JEEENS4_5SM1004TMEM4LOAD26SM100_TMEM_LOAD_32dp32b64xESZ_S19_NS4_39AutoVectorizingCopyWithAssumedAlignmentILi128EEENS4_14SM90_TMA_STOREES19_S20_S20_EEEvvEEEEvNT_6ParamsE) ;  /* 0xffffff4002407950 */ /* 0x000fea0003c3ffff */
        .weak           $__internal_2_$__cuda_sm10x_tcgen05_guardrail_trap_unallocated_columns_being_dealloced
        .type           $__internal_2_$__cuda_sm10x_tcgen05_guardrail_trap_unallocated_columns_being_dealloced,@function
        .size           $__internal_2_$__cuda_sm10x_tcgen05_guardrail_trap_unallocated_columns_being_dealloced,(.L_x_173 - $__internal_2_$__cuda_sm10x_tcgen05_guardrail_trap_unallocated_columns_being_dealloced)
$__internal_2_$__cuda_sm10x_tcgen05_guardrail_trap_unallocated_columns_being_dealloced:
[----:B------:R-:W-:Y:S05]  /*bf00*/  BPT.TRAP 0x1 ;  /* 0x000000040000795c */ /* 0x000fea0000300000 */
[----:B------:R-:W-:-:S04]  /*bf10*/  HFMA2 R3, -RZ, RZ, 0, 0 ;  /* 0x00000000ff037431 */ /* 0x000fc800000001ff */
[----:B------:R-:W-:Y:S05]  /*bf20*/  RET.REL.NODEC R2 `(_ZN7cutlass13device_kernelINS_4gemm6kernel13GemmUniversalIN4cute5tupleIJiiiiEEENS1_10collective13CollectiveMmaINS1_35MainloopSm100TmaUmmaWarpSpecializedILi7ELi2ELi2ENS5_IJNS4_1CILi1EEESB_SB_EEEEENS5_IJNSA_ILi128EEENSA_ILi256EEENSA_ILi64EEEEEEaNS5_IJlSB_lEEEaNS5_IJSB_llEEENS4_8TiledMMAINS4_8MMA_AtomIJNS4_15SM100_MMA_S8_SSIaaiLi128ELi256ELNS4_4UMMA5MajorE0ELSO_1ELNSN_8SaturateE0EEEEEENS4_6LayoutISC_NS5_IJNSA_ILi0EEEST_ST_EEEEENS5_IJNS4_10UnderscoreESW_SW_EEEEENS4_13SM90_TMA_LOADENS4_14ComposedLayoutINS4_7SwizzleILi2ELi4ELi3EEENS4_18smem_ptr_flag_bitsILi8EEENSS_INS5_IJNSA_ILi8EEESG_EEENS5_IJSG_SB_EEEEEEEvNS4_8identityESZ_NS10_INS11_ILi3ELi4ELi3EEES14_NSS_INS5_IJSE_S15_EEENS5_IJSB_SE_EEEEEEEvS1A_EENS_8epilogue10collective18CollectiveEpilogueINS1H_23Sm100TmaWarpSpecializedILi4ELi2ELi64ELb0ELb0EEEJSH_NS5_IJNSS_ISE_SB_EENSS_ISG_SB_EEEEEaSI_aSI_NS1H_6fusion15FusionCallbacksIS1L_NS1P_17LinearCombinationIaiaiLNS_15FloatRoundStyleE2EEESH_S1O_JEEENS4_5SM1004TMEM4LOAD26SM100_TMEM_LOAD_32dp32b64xESZ_S19_NS4_39AutoVectorizingCopyWithAssumedAlignmentILi128EEENS4_14SM90_TMA_STOREES19_S20_S20_EEEvvEEEEvNT_6ParamsE) ;  /* 0xffffff4002347950 */ /* 0x000fea0003c3ffff */
.L_x_172:
[----:B------:R-:W-:-:S00]  /*bf30*/  BRA `(.L_x_172) ;  /* 0xfffffffc00fc7947 */ /* 0x000fc0000383ffff */
[----:B------:R-:W-:-:S00]  /*bf40*/  NOP ;  /* 0x0000000000007918 */ /* 0x000fc00000000000 */
        /* <DEDUP_REMOVED lines=11> */
.L_x_173:


//--------------------- .nv.global.init           --------------------------
	.section	.nv.global.init,"aw",@progbits
.nv.global.init:
	.type		$str$27,@object
	.size		$str$27,($str$28 - $str$27)
$str$27:
        /*0000*/ 	.byte	0x28, 0x61, 0x64, 0x64, 0x72, 0x65, 0x73, 0x73, 0x20, 0x26, 0x20, 0x6d, 0x61, 0x73, 0x6b, 0x29
        /*0010*/ 	.byte	0x20, 0x3d, 0x3d, 0x20, 0x30, 0x00
	.type		$str$28,@object
	.size		$str$28,($str$26 - $str$28)
$str$28:
        /*0016*/ 	.byte	0x2f, 0x74, 0x6d, 0x70, 0x2f, 0x63, 0x75, 0x74, 0x6c, 0x61, 0x73, 0x73, 0x5f, 0x73, 0x77, 0x65
        /*0026*/ 	.byte	0x65, 0x70, 0x5f, 0x73, 0x72, 0x63, 0x2f, 0x69, 0x6e, 0x63, 0x6c, 0x75, 0x64, 0x65, 0x2f, 0x63
        /*0036*/ 	.byte	0x75, 0x74, 0x65, 0x2f, 0x70, 0x6f, 0x69, 0x6e, 0x74, 0x65, 0x72, 0x5f, 0x66, 0x6c, 0x61, 0x67
        /*0046*/ 	.byte	0x67, 0x65, 0x64, 0x2e, 0x68, 0x70, 0x70, 0x00
	.type		$str$26,@object
	.size		$str$26,($str$25 - $str$26)
$str$26:
        /*004e*/ 	.byte	0x2f, 0x74, 0x6d, 0x70, 0x2f, 0x63, 0x75, 0x74, 0x6c, 0x61, 0x73, 0x73, 0x5f, 0x73, 0x77, 0x65
        /*005e*/ 	.byte	0x65, 0x70, 0x5f, 0x73, 0x72, 0x63, 0x2f, 0x69, 0x6e, 0x63, 0x6c, 0x75, 0x64, 0x65, 0x2f, 0x63
        /*006e*/ 	.byte	0x75, 0x74, 0x65, 0x2f, 0x61, 0x74, 0x6f, 0x6d, 0x2f, 0x63, 0x6f, 0x70, 0x79, 0x5f, 0x74, 0x72
        /*007e*/ 	.byte	0x61, 0x69, 0x74, 0x73, 0x5f, 0x73, 0x6d, 0x31, 0x30, 0x30, 0x2e, 0x68, 0x70, 0x70, 0x00
	.type		$str$25,@object
	.size		$str$25,(__unnamed_1 - $str$25)
$str$25:
        /*008d*/ 	.byte	0x28, 0x28, 0x75, 0x69, 0x6e, 0x74, 0x33, 0x32, 0x5f, 0x74, 0x28, 0x74, 0x68, 0x72, 0x65, 0x61
        /*009d*/ 	.byte	0x64, 0x49, 0x64, 0x78, 0x2e, 0x78, 0x29, 0x20, 0x2f, 0x20, 0x33, 0x32, 0x29, 0x20, 0x25, 0x20
        /*00ad*/ 	.byte	0x34, 0x29, 0x20, 0x3d, 0x3d, 0x20, 0x28, 0x28, 0x28, 0x74, 0x6d, 0x65, 0x6d, 0x5f, 0x61, 0x64
        /*00bd*/ 	.byte	0x64, 0x72, 0x20, 0x3e, 0x3e, 0x20, 0x31, 0x36, 0x29, 0x20, 0x2f, 0x20, 0x33, 0x32, 0x29, 0x20
        /*00cd*/ 	.byte	0x25, 0x20, 0x34, 0x29, 0x00
	.type		__unnamed_1,@object
	.size		__unnamed_1,(__unnamed_2 - __unnamed_1)
__unnamed_1:
        /*00d2*/ 	.byte	0x61, 0x75, 0x74, 0x6f, 0x20, 0x63, 0x75, 0x74, 0x65, 0x3a, 0x3a, 0x61, 0x73, 0x5f, 0x70, 0x6f
        /* <DEDUP_REMOVED lines=24> */
        /*0262*/ 	.byte	0x5d, 0x00
	.type		__unnamed_2,@object
	.size		__unnamed_2,(__unnamed_3 - __unnamed_2)
__unnamed_2:
        /* <DEDUP_REMOVED lines=26> */
	.type		__unnamed_3,@object
	.size		__unnamed_3,(.L_3 - __unnamed_3)
__unnamed_3:
        /* <DEDUP_REMOVED lines=42> */
        /*0696*/ 	.byte	0x43, 0x3c, 0x30, 0x3e, 0x3e, 0x3e, 0x3e, 0x5d, 0x00
.L_3:


//--------------------- .nv.shared._ZN7cutlass13device_kernelINS_4gemm6kernel13GemmUniversalIN4cute5tupleIJiiiiEEENS1_10collective13CollectiveMmaINS1_35MainloopSm100TmaUmmaWarpSpecializedILi7ELi2ELi2ENS5_IJNS4_1CILi1EEESB_SB_EEEEENS5_IJNSA_ILi128EEENSA_ILi256EEENSA_ILi64EEEEEEaNS5_IJlSB_lEEEaNS5_IJSB_llEEENS4_8TiledMMAINS4_8MMA_AtomIJNS4_15SM100_MMA_S8_SSIaaiLi128ELi256ELNS4_4UMMA5MajorE0ELSO_1ELNSN_8SaturateE0EEEEEENS4_6LayoutISC_NS5_IJNSA_ILi0EEEST_ST_EEEEENS5_IJNS4_10UnderscoreESW_SW_EEEEENS4_13SM90_TMA_LOADENS4_14ComposedLayoutINS4_7SwizzleILi2ELi4ELi3EEENS4_18smem_ptr_flag_bitsILi8EEENSS_INS5_IJNSA_ILi8EEESG_EEENS5_IJSG_SB_EEEEEEEvNS4_8identityESZ_NS10_INS11_ILi3ELi4ELi3EEES14_NSS_INS5_IJSE_S15_EEENS5_IJSB_SE_EEEEEEEvS1A_EENS_8epilogue10collective18CollectiveEpilogueINS1H_23Sm100TmaWarpSpecializedILi4ELi2ELi64ELb0ELb0EEEJSH_NS5_IJNSS_ISE_SB_EENSS_ISG_SB_EEEEEaSI_aSI_NS1H_6fusion15FusionCallbacksIS1L_NS1P_17LinearCombinationIaiaiLNS_15FloatRoundStyleE2EEESH_S1O_JEEENS4_5SM1004TMEM4LOAD26SM100_TMEM_LOAD_32dp32b64xESZ_S19_NS4_39AutoVectorizingCopyWithAssumedAlignmentILi128EEENS4_14SM90_TMA_STOREES19_S20_S20_EEEvvEEEEvNT_6ParamsE --------------------------
	.section	.nv.shared._ZN7cutlass13device_kernelINS_4gemm6kernel13GemmUniversalIN4cute5tupleIJiiiiEEENS1_10collective13CollectiveMmaINS1_35MainloopSm100TmaUmmaWarpSpecializedILi7ELi2ELi2ENS5_IJNS4_1CILi1EEESB_SB_EEEEENS5_IJNSA_ILi128EEENSA_ILi256EEENSA_ILi64EEEEEEaNS5_IJlSB_lEEEaNS5_IJSB_llEEENS4_8TiledMMAINS4_8MMA_AtomIJNS4_15SM100_MMA_S8_SSIaaiLi128ELi256ELNS4_4UMMA5MajorE0ELSO_1ELNSN_8SaturateE0EEEEEENS4_6LayoutISC_NS5_IJNSA_ILi0EEEST_ST_EEEEENS5_IJNS4_10UnderscoreESW_SW_EEEEENS4_13SM90_TMA_LOADENS4_14ComposedLayoutINS4_7SwizzleILi2ELi4ELi3EEENS4_18smem_ptr_flag_bitsILi8EEENSS_INS5_IJNSA_ILi8EEESG_EEENS5_IJSG_SB_EEEEEEEvNS4_8identityESZ_NS10_INS11_ILi3ELi4ELi3EEES14_NSS_INS5_IJSE_S15_EEENS5_IJSB_SE_EEEEEEEvS1A_EENS_8epilogue10collective18CollectiveEpilogueINS1H_23Sm100TmaWarpSpecializedILi4ELi2ELi64ELb0ELb0EEEJSH_NS5_IJNSS_ISE_SB_EENSS_ISG_SB_EEEEEaSI_aSI_NS1H_6fusion15FusionCallbacksIS1L_NS1P_17LinearCombinationIaiaiLNS_15FloatRoundStyleE2EEESH_S1O_JEEENS4_5SM1004TMEM4LOAD26SM100_TMEM_LOAD_32dp32b64xESZ_S19_NS4_39AutoVectorizingCopyWithAssumedAlignmentILi128EEENS4_14SM90_TMA_STOREES19_S20_S20_EEEvvEEEEvNT_6ParamsE,"aw",@nobits
	.sectionflags	@""
	.align	16
	.zero		1024


//--------------------- .nv.shared.reserved.0     --------------------------
	.section	.nv.shared.reserved.0,"aw",@nobits
	.weak		__nv_reservedSMEM_offset_0_alias
	.size		__nv_reservedSMEM_offset_0_alias, 0, 64
	.other		__nv_reservedSMEM_offset_0_alias,@"STO_CUDA_RESERVED_SHARED STV_DEFAULT"
__nv_reservedSMEM_offset_0_alias:
	.zero		0
.nv.shared.reserved.0:
	.zero		64
	.weak		__nv_reservedSMEM_tcgen05_partition
	.type		__nv_reservedSMEM_tcgen05_partition,@object
	.size		__nv_reservedSMEM_tcgen05_partition,(.L_0 - __nv_reservedSMEM_tcgen05_partition)
__nv_reservedSMEM_tcgen05_partition:
	.zero		32
.L_0:


//--------------------- .nv.global                --------------------------
	.section	.nv.global,"aw",@nobits
.nv.global:
	.type		_ZN40_INTERNAL_c8591a12_4_k_cu_97869b03_356714cute1_E,@object
	.size		_ZN40_INTERNAL_c8591a12_4_k_cu_97869b03_356714cute1_E,(_ZN40_INTERNAL_c8591a12_4_k_cu_97869b03_356714cuda3std3__45__cpo6cbeginE - _ZN40_INTERNAL_c8591a12_4_k_cu_97869b03_356714cute1_E)
_ZN40_INTERNAL_c8591a12_4_k_cu_97869b03_356714cute1_E:
	.zero		1
	.type		_ZN40_INTERNAL_c8591a12_4_k_cu_97869b03_356714cuda3std3__45__cpo6cbeginE,@object
	.size		_ZN40_INTERNAL_c8591a12_4_k_cu_97869b03_356714cuda3std3__45__cpo6cbeginE,(_ZN40_INTERNAL_c8591a12_4_k_cu_97869b03_356714cuda3std3__48in_placeE - _ZN40_INTERNAL_c8591a12_4_k_cu_97869b03_356714cuda3std3__45__cpo6cbeginE)
_ZN40_INTERNAL_c8591a12_4_k_cu_97869b03_356714cuda3std3__45__cpo6cbeginE:
	.zero		1
	.type		_ZN40_INTERNAL_c8591a12_4_k_cu_97869b03_356714cuda3std3__48in_placeE,@object
	.size		_ZN40_INTERNAL_c8591a12_4_k_cu_97869b03_356714cuda3std3__48in_placeE,(_ZN40_INTERNAL_c8591a12_4_k_cu_97869b03_356714cuda3std6ranges3__45__cpo9iter_moveE - _ZN40_INTERNAL_c8591a12_4_k_cu_97869b03_356714cuda3std3__48in_placeE)
_ZN40_INTERNAL_c8591a12_4_k_cu_97869b03_356714cuda3std3__48in_placeE:
	.zero		1
	.type		_ZN40_INTERNAL_c8591a12_4_k_cu_97869b03_356714cuda3std6ranges3__45__cpo9iter_moveE,@object
	.size		_ZN40_INTERNAL_c8591a12_4_k_cu_97869b03_356714cuda3std6ranges3__45__cpo9iter_moveE,(_ZN40_INTERNAL_c8591a12_4_k_cu_97869b03_356714cuda3std3__45__cpo5beginE - _ZN40_INTERNAL_c8591a12_4_k_cu_97869b03_356714cuda3std6ranges3__45__cpo9iter_moveE)
_ZN40_INTERNAL_c8591a12_4_k_cu_97869b03_356714cuda3std6ranges3__45__cpo9iter_moveE:
	.zero		1
	.type		_ZN40_INTERNAL_c8591a12_4_k_cu_97869b03_356714cuda3std3__45__cpo5beginE,@object
	.size		_ZN40_INTERNAL_c8591a12_4_k_cu_97869b03_356714cuda3std3__45__cpo5beginE,(_ZN40_INTERNAL_c8591a12_4_k_cu_97869b03_356714cuda3std3__442_GLOBAL__N__c8591a12_4_k_cu_97869b03_356716ignoreE - _ZN40_INTERNAL_c8591a12_4_k_cu_97869b03_356714cuda3std3__45__cpo5beginE)
_ZN40_INTERNAL_c8591a12_4_k_cu_97869b03_356714cuda3std3__45__cpo5beginE:
	.zero		1
	.type		_ZN40_INTERNAL_c8591a12_4_k_cu_97869b03_356714cuda3std3__442_GLOBAL__N__c8591a12_4_k_cu_97869b03_356716ignoreE,@object
	.size		_ZN40_INTERNAL_c8591a12_4_k_cu_97869b03_356714cuda3std3__442_GLOBAL__N__c8591a12_4_k_cu_97869b03_356716ignoreE,(_ZN40_INTERNAL_c8591a12_4_k_cu_97869b03_356714cute7productE - _ZN40_INTERNAL_c8591a12_4_k_cu_97869b03_356714cuda3std3__442_GLOBAL__N__c8591a12_4_k_cu_97869b03_356716ignoreE)
_ZN40_INTERNAL_c8591a12_4_k_cu_97869b03_356714cuda3std3__442_GLOBAL__N__c8591a12_4_k_cu_97869b03_356716ignoreE:
	.zero		1
	.type		_ZN40_INTERNAL_c8591a12_4_k_cu_97869b03_356714cute7productE,@object
	.size		_ZN40_INTERNAL_c8591a12_4_k_cu_97869b03_356714cute7productE,(_ZN40_INTERNAL_c8591a12_4_k_cu_97869b03_356714cuda3std3__45__cpo3endE - _ZN40_INTERNAL_c8591a12_4_k_cu_97869b03_356714cute7productE)
_ZN40_INTERNAL_c8591a12_4_k_cu_97869b03_356714cute7productE:
	.zero		1
	.type		_ZN40_INTERNAL_c8591a12_4_k_cu_97869b03_356714cuda3std3__45__cpo3endE,@object
	.size		_ZN40_INTERNAL_c8591a12_4_k_cu_97869b03_356714cuda3std3__45__cpo3endE,(_ZN40_INTERNAL_c8591a12_4_k_cu_97869b03_356714cuda3std3__419piecewise_constructE - _ZN40_INTERNAL_c8591a12_4_k_cu_97869b03_356714cuda3std3__45__cpo3endE)
_ZN40_INTERNAL_c8591a12_4_k_cu_97869b03_356714cuda3std3__45__cpo3endE:
	.zero		1
	.type		_ZN40_INTERNAL_c8591a12_4_k_cu_97869b03_356714cuda3std3__419piecewise_constructE,@object
	.size		_ZN40_INTERNAL_c8591a12_4_k_cu_97869b03_356714cuda3std3__419piecewise_constructE,(_ZN40_INTERNAL_c8591a12_4_k_cu_97869b03_356714cuda3std3__45__cpo4cendE - _ZN40_INTERNAL_c8591a12_4_k_cu_97869b03_356714cuda3std3__419piecewise_constructE)
_ZN40_INTERNAL_c8591a12_4_k_cu_97869b03_356714cuda3std3__419piecewise_constructE:
	.zero		1
	.type		_ZN40_INTERNAL_c8591a12_4_k_cu_97869b03_356714cuda3std3__45__cpo4cendE,@object
	.size		_ZN40_INTERNAL_c8591a12_4_k_cu_97869b03_356714cuda3std3__45__cpo4cendE,(_ZN40_INTERNAL_c8591a12_4_k_cu_97869b03_356714cuda3std6ranges3__45__cpo4swapE - _ZN40_INTERNAL_c8591a12_4_k_cu_97869b03_356714cuda3std3__45__cpo4cendE)
_ZN40_INTERNAL_c8591a12_4_k_cu_97869b03_356714cuda3std3__45__cpo4cendE:
	.zero		1
	.type		_ZN40_INTERNAL_c8591a12_4_k_cu_97869b03_356714cuda3std6ranges3__45__cpo4swapE,@object
	.size		_ZN40_INTERNAL_c8591a12_4_k_cu_97869b03_356714cuda3std6ranges3__45__cpo4swapE,(.L_11 - _ZN40_INTERNAL_c8591a12_4_k_cu_97869b03_356714cuda3std6ranges3__45__cpo4swapE)
_ZN40_INTERNAL_c8591a12_4_k_cu_97869b03_356714cuda3std6ranges3__45__cpo4swapE:
	.zero		1
.L_11:


//--------------------- .nv.constant0._ZN7cutlass13device_kernelINS_4gemm6kernel13GemmUniversalIN4cute5tupleIJiiiiEEENS1_10collective13CollectiveMmaINS1_35MainloopSm100TmaUmmaWarpSpecializedILi7ELi2ELi2ENS5_IJNS4_1CILi1EEESB_SB_EEEEENS5_IJNSA_ILi128EEENSA_ILi256EEENSA_ILi64EEEEEEaNS5_IJlSB_lEEEaNS5_IJSB_llEEENS4_8TiledMMAINS4_8MMA_AtomIJNS4_15SM100_MMA_S8_SSIaaiLi128ELi256ELNS4_4UMMA5MajorE0ELSO_1ELNSN_8SaturateE0EEEEEENS4_6LayoutISC_NS5_IJNSA_ILi0EEEST_ST_EEEEENS5_IJNS4_10UnderscoreESW_SW_EEEEENS4_13SM90_TMA_LOADENS4_14ComposedLayoutINS4_7SwizzleILi2ELi4ELi3EEENS4_18smem_ptr_flag_bitsILi8EEENSS_INS5_IJNSA_ILi8EEESG_EEENS5_IJSG_SB_EEEEEEEvNS4_8identityESZ_NS10_INS11_ILi3ELi4ELi3EEES14_NSS_INS5_IJSE_S15_EEENS5_IJSB_SE_EEEEEEEvS1A_EENS_8epilogue10collective18CollectiveEpilogueINS1H_23Sm100TmaWarpSpecializedILi4ELi2ELi64ELb0ELb0EEEJSH_NS5_IJNSS_ISE_SB_EENSS_ISG_SB_EEEEEaSI_aSI_NS1H_6fusion15FusionCallbacksIS1L_NS1P_17LinearCombinationIaiaiLNS_15FloatRoundStyleE2EEESH_S1O_JEEENS4_5SM1004TMEM4LOAD26SM100_TMEM_LOAD_32dp32b64xESZ_S19_NS4_39AutoVectorizingCopyWithAssumedAlignmentILi128EEENS4_14SM90_TMA_STOREES19_S20_S20_EEEvvEEEEvNT_6ParamsE --------------------------
	.section	.nv.constant0._ZN7cutlass13device_kernelINS_4gemm6kernel13GemmUniversalIN4cute5tupleIJiiiiEEENS1_10collective13CollectiveMmaINS1_35MainloopSm100TmaUmmaWarpSpecializedILi7ELi2ELi2ENS5_IJNS4_1CILi1EEESB_SB_EEEEENS5_IJNSA_ILi128EEENSA_ILi256EEENSA_ILi64EEEEEEaNS5_IJlSB_lEEEaNS5_IJSB_llEEENS4_8TiledMMAINS4_8MMA_AtomIJNS4_15SM100_MMA_S8_SSIaaiLi128ELi256ELNS4_4UMMA5MajorE0ELSO_1ELNSN_8SaturateE0EEEEEENS4_6LayoutISC_NS5_IJNSA_ILi0EEEST_ST_EEEEENS5_IJNS4_10UnderscoreESW_SW_EEEEENS4_13SM90_TMA_LOADENS4_14ComposedLayoutINS4_7SwizzleILi2ELi4ELi3EEENS4_18smem_ptr_flag_bitsILi8EEENSS_INS5_IJNSA_ILi8EEESG_EEENS5_IJSG_SB_EEEEEEEvNS4_8identityESZ_NS10_INS11_ILi3ELi4ELi3EEES14_NSS_INS5_IJSE_S15_EEENS5_IJSB_SE_EEEEEEEvS1A_EENS_8epilogue10collective18CollectiveEpilogueINS1H_23Sm100TmaWarpSpecializedILi4ELi2ELi64ELb0ELb0EEEJSH_NS5_IJNSS_ISE_SB_EENSS_ISG_SB_EEEEEaSI_aSI_NS1H_6fusion15FusionCallbacksIS1L_NS1P_17LinearCombinationIaiaiLNS_15FloatRoundStyleE2EEESH_S1O_JEEENS4_5SM1004TMEM4LOAD26SM100_TMEM_LOAD_32dp32b64xESZ_S19_NS4_39AutoVectorizingCopyWithAssumedAlignmentILi128EEENS4_14SM90_TMA_STOREES19_S20_S20_EEEvvEEEEvNT_6ParamsE,"a",@progbits
	.sectionflags	@""
	.align	4
.nv.constant0._ZN7cutlass13device_kernelINS_4gemm6kernel13GemmUniversalIN4cute5tupleIJiiiiEEENS1_10collective13CollectiveMmaINS1_35MainloopSm100TmaUmmaWarpSpecializedILi7ELi2ELi2ENS5_IJNS4_1CILi1EEESB_SB_EEEEENS5_IJNSA_ILi128EEENSA_ILi256EEENSA_ILi64EEEEEEaNS5_IJlSB_lEEEaNS5_IJSB_llEEENS4_8TiledMMAINS4_8MMA_AtomIJNS4_15SM100_MMA_S8_SSIaaiLi128ELi256ELNS4_4UMMA5MajorE0ELSO_1ELNSN_8SaturateE0EEEEEENS4_6LayoutISC_NS5_IJNSA_ILi0EEEST_ST_EEEEENS5_IJNS4_10UnderscoreESW_SW_EEEEENS4_13SM90_TMA_LOADENS4_14ComposedLayoutINS4_7SwizzleILi2ELi4ELi3EEENS4_18smem_ptr_flag_bitsILi8EEENSS_INS5_IJNSA_ILi8EEESG_EEENS5_IJSG_SB_EEEEEEEvNS4_8identityESZ_NS10_INS11_ILi3ELi4ELi3EEES14_NSS_INS5_IJSE_S15_EEENS5_IJSB_SE_EEEEEEEvS1A_EENS_8epilogue10collective18CollectiveEpilogueINS1H_23Sm100TmaWarpSpecializedILi4ELi2ELi64ELb0ELb0EEEJSH_NS5_IJNSS_ISE_SB_EENSS_ISG_SB_EEEEEaSI_aSI_NS1H_6fusion15FusionCallbacksIS1L_NS1P_17LinearCombinationIaiaiLNS_15FloatRoundStyleE2EEESH_S1O_JEEENS4_5SM1004TMEM4LOAD26SM100_TMEM_LOAD_32dp32b64xESZ_S19_NS4_39AutoVectorizingCopyWithAssumedAlignmentILi128EEENS4_14SM90_TMA_STOREES19_S20_S20_EEEvvEEEEvNT_6ParamsE:
	.zero		2944


//--------------------- SYMBOLS --------------------------

	.type		.nv.reservedSmem.offset0,@object
	.size		.nv.reservedSmem.offset0,0x4
	.type		.nv.reservedSmem.cap,@object
	.size		.nv.reservedSmem.cap,0x4
	.type		__assertfail,@function
